// auto-generated by cutlass_sweep.gemm — config: {"arch": "sm_90", "cluster_m": 1, "cluster_n": 1, "dtype": "e5m2", "dtype_b": "e5m2", "layout": "nt", "stages": 0, "tile_k": 128, "tile_m": 64, "tile_n": 64}
#include "cutlass/cutlass.h"
#include "cutlass/gemm/collective/collective_builder.hpp"
#include "cutlass/gemm/device/gemm_universal_adapter.h"
#include "cutlass/gemm/kernel/gemm_universal.hpp"
#include "cutlass/epilogue/collective/collective_builder.hpp"

using ElemA = cutlass::float_e5m2_t;
using ElemB = cutlass::float_e5m2_t;
using ElemCD = cutlass::float_e5m2_t;
using Acc  = float;
using TileShape    = cute::Shape<cute::_64, cute::_64, cute::_128>;
using ClusterShape = cute::Shape<cute::_1, cute::_1, cute::_1>;

using CollectiveEpilogue = typename cutlass::epilogue::collective::CollectiveBuilder<
    cutlass::arch::Sm90, cutlass::arch::OpClassTensorOp,
    TileShape, ClusterShape,
    cutlass::epilogue::collective::EpilogueTileAuto,
    Acc, Acc,
    ElemCD, cutlass::layout::RowMajor, 128 / cutlass::sizeof_bits<ElemCD>::value,
    ElemCD, cutlass::layout::RowMajor, 128 / cutlass::sizeof_bits<ElemCD>::value,
    cutlass::epilogue::collective::EpilogueScheduleAuto
  >::CollectiveOp;

using CollectiveMainloop = typename cutlass::gemm::collective::CollectiveBuilder<
    cutlass::arch::Sm90, cutlass::arch::OpClassTensorOp,
    ElemA, cutlass::layout::RowMajor, 128 / cutlass::sizeof_bits<ElemA>::value,
    ElemB, cutlass::layout::ColumnMajor, 128 / cutlass::sizeof_bits<ElemB>::value,
    Acc,
    TileShape, ClusterShape,
    cutlass::gemm::collective::StageCountAutoCarveout<static_cast<int>(sizeof(typename CollectiveEpilogue::SharedStorage))>,
    cutlass::gemm::collective::KernelScheduleAuto
  >::CollectiveOp;

using GemmKernel = cutlass::gemm::kernel::GemmUniversal<
    cute::Shape<int,int,int,int>,
    CollectiveMainloop,
    CollectiveEpilogue
>;
using Gemm = cutlass::gemm::device::GemmUniversalAdapter<GemmKernel>;

// Force the device kernel symbol into the cubin without needing a host main.
auto* _anchor = &cutlass::device_kernel<GemmKernel>;


// ===== COMPILED SASS (sm_90a) =====

	.target	sm_90a

	.elftype	@"ET_EXEC"


//--------------------- .note.nv.tkinfo           --------------------------
	.section	.note.nv.tkinfo,"",@"SHT_NOTE"
	.sectionflags	@"SHF_NOTE_NV_TKINFO"
	.tkinfo
        /*0018*/ 	.word	0x00000002
        /*0030*/ 	.string	""
        /*0030*/ 	.string	"ptxas"
        /*0030*/ 	.string	"Cuda compilation tools, release 13.0, V13.0.88"
        /*0030*/ 	.string	"Build cuda_13.0.r13.0/compiler.36424714_0"
        /*0030*/ 	.string	"-arch sm_90a -m 64 "



//--------------------- .note.nv.cuinfo           --------------------------
	.section	.note.nv.cuinfo,"",@"SHT_NOTE"
	.sectionflags	@"SHF_NOTE_NV_CUINFO"
        /*0018*/ 	.short	0x0002
        /*001a*/ 	.short	0x005a
        /*001c*/ 	.short	0x0082
	.zero		2


//--------------------- .nv.info                  --------------------------
	.section	.nv.info,"",@"SHT_CUDA_INFO"
	.align	4


	//----- nvinfo : EIATTR_REGCOUNT
	.align		4
        /*0000*/ 	.byte	0x04, 0x2f
        /*0002*/ 	.short	(.L_12 - .L_11)
	.align		4
.L_11:
        /*0004*/ 	.word	index@(_ZN7cutlass13device_kernelINS_4gemm6kernel13GemmUniversalIN4cute5tupleIJiiiiEEENS1_10collective13CollectiveMmaINS1_37MainloopSm90TmaGmmaWarpSpecializedFP8ILi14ENS5_IJNS4_1CILi1EEESB_SB_EEENS1_32KernelTmaWarpSpecializedPingpongEEENS5_IJNSA_ILi64EEESF_NSA_ILi128EEEEEENS_12float_e5m2_tENS5_IJlSB_lEEESI_SJ_NS4_8TiledMMAINS4_8MMA_AtomIJNS4_4SM904GMMA30MMA_64x64x32_F32E5M2E5M2_SS_TNILNSN_7ScaleInE1ELSP_1EEEEEENS4_6LayoutISC_NS5_IJNSA_ILi0EEEST_ST_EEEEENS5_IJNS4_10UnderscoreESW_SW_EEEEENS4_13SM90_TMA_LOADENS4_14ComposedLayoutINS4_7SwizzleILi3ELi4ELi3EEENS4_18smem_ptr_flag_bitsILi8EEENSS_INS5_IJNSA_ILi8EEESG_EEENS5_IJSG_SB_EEEEEEEvNS4_8identityESZ_S19_vS1A_EENS_8epilogue10collective6detail29Sm90TmaWarpSpecializedAdapterINS1D_15DefaultEpilogueISI_SJ_SJ_NS1C_6thread17LinearCombinationISI_Li1EffLNS1H_9ScaleType4KindE0ELNS_15FloatRoundStyleE2ESI_EENS1_15EpilogueDefaultEEEEEvvEEEEvNT_6ParamsE)
        /*0008*/ 	.word	0x000000a8


	//----- nvinfo : EIATTR_FRAME_SIZE
	.align		4
.L_12:
        /*000c*/ 	.byte	0x04, 0x11
        /*000e*/ 	.short	(.L_14 - .L_13)
	.align		4
.L_13:
        /*0010*/ 	.word	index@(_ZN7cutlass13device_kernelINS_4gemm6kernel13GemmUniversalIN4cute5tupleIJiiiiEEENS1_10collective13CollectiveMmaINS1_37MainloopSm90TmaGmmaWarpSpecializedFP8ILi14ENS5_IJNS4_1CILi1EEESB_SB_EEENS1_32KernelTmaWarpSpecializedPingpongEEENS5_IJNSA_ILi64EEESF_NSA_ILi128EEEEEENS_12float_e5m2_tENS5_IJlSB_lEEESI_SJ_NS4_8TiledMMAINS4_8MMA_AtomIJNS4_4SM904GMMA30MMA_64x64x32_F32E5M2E5M2_SS_TNILNSN_7ScaleInE1ELSP_1EEEEEENS4_6LayoutISC_NS5_IJNSA_ILi0EEEST_ST_EEEEENS5_IJNS4_10UnderscoreESW_SW_EEEEENS4_13SM90_TMA_LOADENS4_14ComposedLayoutINS4_7SwizzleILi3ELi4ELi3EEENS4_18smem_ptr_flag_bitsILi8EEENSS_INS5_IJNSA_ILi8EEESG_EEENS5_IJSG_SB_EEEEEEEvNS4_8identityESZ_S19_vS1A_EENS_8epilogue10collective6detail29Sm90TmaWarpSpecializedAdapterINS1D_15DefaultEpilogueISI_SJ_SJ_NS1C_6thread17LinearCombinationISI_Li1EffLNS1H_9ScaleType4KindE0ELNS_15FloatRoundStyleE2ESI_EENS1_15EpilogueDefaultEEEEEvvEEEEvNT_6ParamsE)
        /*0014*/ 	.word	0x00000000


	//----- nvinfo : EIATTR_MIN_STACK_SIZE
	.align		4
.L_14:
        /*0018*/ 	.byte	0x04, 0x12
        /*001a*/ 	.short	(.L_16 - .L_15)
	.align		4
.L_15:
        /*001c*/ 	.word	index@(_ZN7cutlass13device_kernelINS_4gemm6kernel13GemmUniversalIN4cute5tupleIJiiiiEEENS1_10collective13CollectiveMmaINS1_37MainloopSm90TmaGmmaWarpSpecializedFP8ILi14ENS5_IJNS4_1CILi1EEESB_SB_EEENS1_32KernelTmaWarpSpecializedPingpongEEENS5_IJNSA_ILi64EEESF_NSA_ILi128EEEEEENS_12float_e5m2_tENS5_IJlSB_lEEESI_SJ_NS4_8TiledMMAINS4_8MMA_AtomIJNS4_4SM904GMMA30MMA_64x64x32_F32E5M2E5M2_SS_TNILNSN_7ScaleInE1ELSP_1EEEEEENS4_6LayoutISC_NS5_IJNSA_ILi0EEEST_ST_EEEEENS5_IJNS4_10UnderscoreESW_SW_EEEEENS4_13SM90_TMA_LOADENS4_14ComposedLayoutINS4_7SwizzleILi3ELi4ELi3EEENS4_18smem_ptr_flag_bitsILi8EEENSS_INS5_IJNSA_ILi8EEESG_EEENS5_IJSG_SB_EEEEEEEvNS4_8identityESZ_S19_vS1A_EENS_8epilogue10collective6detail29Sm90TmaWarpSpecializedAdapterINS1D_15DefaultEpilogueISI_SJ_SJ_NS1C_6thread17LinearCombinationISI_Li1EffLNS1H_9ScaleType4KindE0ELNS_15FloatRoundStyleE2ESI_EENS1_15EpilogueDefaultEEEEEvvEEEEvNT_6ParamsE)
        /*0020*/ 	.word	0x00000000
.L_16:


//--------------------- .nv.compat                --------------------------
	.section	.nv.compat,"",@"SHT_CUDA_COMPAT_INFO"
	.align	4
        /*0000*/ 	.byte	0x02, 0x09, 0x01, 0x00, 0x02, 0x02, 0x04, 0x00, 0x02, 0x05, 0x05, 0x00, 0x03, 0x07, 0x01, 0x01
        /*0010*/ 	.byte	0x02, 0x03, 0x01, 0x00, 0x02, 0x06, 0x01, 0x00, 0x04, 0x0b, 0x08, 0x00, 0x00, 0x00, 0x00, 0x00
        /*0020*/ 	.byte	0x00, 0x00, 0x00, 0x00


//--------------------- .nv.info._ZN7cutlass13device_kernelINS_4gemm6kernel13GemmUniversalIN4cute5tupleIJiiiiEEENS1_10collective13CollectiveMmaINS1_37MainloopSm90TmaGmmaWarpSpecializedFP8ILi14ENS5_IJNS4_1CILi1EEESB_SB_EEENS1_32KernelTmaWarpSpecializedPingpongEEENS5_IJNSA_ILi64EEESF_NSA_ILi128EEEEEENS_12float_e5m2_tENS5_IJlSB_lEEESI_SJ_NS4_8TiledMMAINS4_8MMA_AtomIJNS4_4SM904GMMA30MMA_64x64x32_F32E5M2E5M2_SS_TNILNSN_7ScaleInE1ELSP_1EEEEEENS4_6LayoutISC_NS5_IJNSA_ILi0EEEST_ST_EEEEENS5_IJNS4_10UnderscoreESW_SW_EEEEENS4_13SM90_TMA_LOADENS4_14ComposedLayoutINS4_7SwizzleILi3ELi4ELi3EEENS4_18smem_ptr_flag_bitsILi8EEENSS_INS5_IJNSA_ILi8EEESG_EEENS5_IJSG_SB_EEEEEEEvNS4_8identityESZ_S19_vS1A_EENS_8epilogue10collective6detail29Sm90TmaWarpSpecializedAdapterINS1D_15DefaultEpilogueISI_SJ_SJ_NS1C_6thread17LinearCombinationISI_Li1EffLNS1H_9ScaleType4KindE0ELNS_15FloatRoundStyleE2ESI_EENS1_15EpilogueDefaultEEEEEvvEEEEvNT_6ParamsE --------------------------
	.section	.nv.info._ZN7cutlass13device_kernelINS_4gemm6kernel13GemmUniversalIN4cute5tupleIJiiiiEEENS1_10collective13CollectiveMmaINS1_37MainloopSm90TmaGmmaWarpSpecializedFP8ILi14ENS5_IJNS4_1CILi1EEESB_SB_EEENS1_32KernelTmaWarpSpecializedPingpongEEENS5_IJNSA_ILi64EEESF_NSA_ILi128EEEEEENS_12float_e5m2_tENS5_IJlSB_lEEESI_SJ_NS4_8TiledMMAINS4_8MMA_AtomIJNS4_4SM904GMMA30MMA_64x64x32_F32E5M2E5M2_SS_TNILNSN_7ScaleInE1ELSP_1EEEEEENS4_6LayoutISC_NS5_IJNSA_ILi0EEEST_ST_EEEEENS5_IJNS4_10UnderscoreESW_SW_EEEEENS4_13SM90_TMA_LOADENS4_14ComposedLayoutINS4_7SwizzleILi3ELi4ELi3EEENS4_18smem_ptr_flag_bitsILi8EEENSS_INS5_IJNSA_ILi8EEESG_EEENS5_IJSG_SB_EEEEEEEvNS4_8identityESZ_S19_vS1A_EENS_8epilogue10collective6detail29Sm90TmaWarpSpecializedAdapterINS1D_15DefaultEpilogueISI_SJ_SJ_NS1C_6thread17LinearCombinationISI_Li1EffLNS1H_9ScaleType4KindE0ELNS_15FloatRoundStyleE2ESI_EENS1_15EpilogueDefaultEEEEEvvEEEEvNT_6ParamsE,"",@"SHT_CUDA_INFO"
	.sectionflags	@""
	.align	4


	//----- nvinfo : EIATTR_CUDA_API_VERSION
	.align		4
        /*0000*/ 	.byte	0x04, 0x37
        /*0002*/ 	.short	(.L_18 - .L_17)
.L_17:
        /*0004*/ 	.word	0x00000082


	//----- nvinfo : EIATTR_KPARAM_INFO
	.align		4
.L_18:
        /*0008*/ 	.byte	0x04, 0x17
        /*000a*/ 	.short	(.L_20 - .L_19)
.L_19:
        /*000c*/ 	.word	0x00000000
        /*0010*/ 	.short	0x0000
        /*0012*/ 	.short	0x0070
        /*0014*/ 	.byte	0x00, 0xf0, 0x01, 0x10


	//----- nvinfo : EIATTR_SPARSE_MMA_MASK
	.align		4
.L_20:
        /*0018*/ 	.byte	0x03, 0x50
        /*001a*/ 	.short	0x0000


	//----- nvinfo : EIATTR_MAXREG_COUNT
	.align		4
        /*001c*/ 	.byte	0x03, 0x1b
        /*001e*/ 	.short	0x00a8


	//----- nvinfo : EIATTR_NUM_BARRIERS
	.align		4
        /*0020*/ 	.byte	0x02, 0x4c
        /*0022*/ 	.byte	0x01
	.zero		1


	//----- nvinfo : EIATTR_MERCURY_ISA_VERSION
	.align		4
        /*0024*/ 	.byte	0x03, 0x5f
        /*0026*/ 	.short	0x0101


	//----- nvinfo : EIATTR_INT_WARP_WIDE_INSTR_OFFSETS
	.align		4
        /*0028*/ 	.byte	0x04, 0x31
        /*002a*/ 	.short	(.L_22 - .L_21)


	//   ....[0]....
.L_21:
        /*002c*/ 	.word	0x00000590


	//   ....[1]....
        /*0030*/ 	.word	0x000005b0


	//   ....[2]....
        /*0034*/ 	.word	0x00000630


	//   ....[3]....
        /*0038*/ 	.word	0x00000640


	//   ....[4]....
        /*003c*/ 	.word	0x00000650


	//   ....[5]....
        /*0040*/ 	.word	0x00000670


	//   ....[6]....
        /*0044*/ 	.word	0x000006f0


	//   ....[7]....
        /*0048*/ 	.word	0x00000710


	//----- nvinfo : EIATTR_COOP_GROUP_MASK_REGIDS
	.align		4
.L_22:
        /*004c*/ 	.byte	0x04, 0x29
        /*004e*/ 	.short	(.L_24 - .L_23)


	//   ....[0]....
.L_23:
        /*0050*/ 	.word	0xffffffff


	//   ....[1]....
        /*0054*/ 	.word	0xffffffff


	//   ....[2]....
        /*0058*/ 	.word	0xffffffff


	//   ....[3]....
        /*005c*/ 	.word	0xffffffff


	//   ....[4]....
        /*0060*/ 	.word	0xffffffff


	//   ....[5]....
        /*0064*/ 	.word	0xffffffff


	//----- nvinfo : EIATTR_COOP_GROUP_INSTR_OFFSETS
	.align		4
.L_24:
        /*0068*/ 	.byte	0x04, 0x28
        /*006a*/ 	.short	(.L_26 - .L_25)


	//   ....[0]....
.L_25:
        /*006c*/ 	.word	0x00000060


	//   ....[1]....
        /*0070*/ 	.word	0x00000070


	//   ....[2]....
        /*0074*/ 	.word	0x00000130


	//   ....[3]....
        /*0078*/ 	.word	0x00000430


	//   ....[4]....
        /*007c*/ 	.word	0x00000470


	//   ....[5]....
        /*0080*/ 	.word	0x000004b0


	//----- nvinfo : EIATTR_REG_RECONFIG
	.align		4
.L_26:
        /*0084*/ 	.byte	0x01, 0x54
	.zero		2


	//----- nvinfo : EIATTR_MBARRIER_INSTR_OFFSETS
	.align		4
        /*0088*/ 	.byte	0x04, 0x39
        /*008a*/ 	.short	(.L_28 - .L_27)


	//   ....[0]....
.L_27:
        /*008c*/ 	.word	0x00000250
        /*0090*/ 	.word	0x000000ff
        /*0094*/ 	.word	0x00000000
        /*0098*/ 	.short	0x0100
        /*009a*/ 	.byte	0x08
	.zero		1


	//   ....[1]....
        /*009c*/ 	.word	0x00000260
        /*00a0*/ 	.word	0x000000ff
        /*00a4*/ 	.word	0x00000070
        /*00a8*/ 	.short	0x0100
        /*00aa*/ 	.byte	0x08
	.zero		1


	//   ....[2]....
        /*00ac*/ 	.word	0x00000270
        /*00b0*/ 	.word	0x000000ff
        /*00b4*/ 	.word	0x00000008
        /*00b8*/ 	.short	0x0100
        /*00ba*/ 	.byte	0x08
	.zero		1


	//   ....[3]....
        /*00bc*/ 	.word	0x00000280
        /*00c0*/ 	.word	0x000000ff
        /*00c4*/ 	.word	0x00000078
        /*00c8*/ 	.short	0x0100
        /*00ca*/ 	.byte	0x08
	.zero		1


	//   ....[4]....
        /*00cc*/ 	.word	0x00000290
        /*00d0*/ 	.word	0x000000ff
        /*00d4*/ 	.word	0x00000010
        /*00d8*/ 	.short	0x0100
        /*00da*/ 	.byte	0x08
	.zero		1


	//   ....[5]....
        /*00dc*/ 	.word	0x000002a0
        /*00e0*/ 	.word	0x000000ff
        /*00e4*/ 	.word	0x00000080
        /*00e8*/ 	.short	0x0100
        /*00ea*/ 	.byte	0x08
	.zero		1


	//   ....[6]....
        /*00ec*/ 	.word	0x000002b0
        /*00f0*/ 	.word	0x000000ff
        /*00f4*/ 	.word	0x00000018
        /*00f8*/ 	.short	0x0100
        /*00fa*/ 	.byte	0x08
	.zero		1


	//   ....[7]....
        /*00fc*/ 	.word	0x000002c0
        /*0100*/ 	.word	0x000000ff
        /*0104*/ 	.word	0x00000088
        /*0108*/ 	.short	0x0100
        /*010a*/ 	.byte	0x08
	.zero		1


	//   ....[8]....
        /*010c*/ 	.word	0x000002d0
        /*0110*/ 	.word	0x000000ff
        /*0114*/ 	.word	0x00000020
        /*0118*/ 	.short	0x0100
        /*011a*/ 	.byte	0x08
	.zero		1


	//   ....[9]....
        /*011c*/ 	.word	0x000002e0
        /*0120*/ 	.word	0x000000ff
        /*0124*/ 	.word	0x00000090
        /*0128*/ 	.short	0x0100
        /*012a*/ 	.byte	0x08
	.zero		1


	//   ....[10]....
        /*012c*/ 	.word	0x000002f0
        /*0130*/ 	.word	0x000000ff
        /*0134*/ 	.word	0x00000028
        /*0138*/ 	.short	0x0100
        /*013a*/ 	.byte	0x08
	.zero		1


	//   ....[11]....
        /*013c*/ 	.word	0x00000300
        /*0140*/ 	.word	0x000000ff
        /*0144*/ 	.word	0x00000098
        /*0148*/ 	.short	0x0100
        /*014a*/ 	.byte	0x08
	.zero		1


	//   ....[12]....
        /*014c*/ 	.word	0x00000310
        /*0150*/ 	.word	0x000000ff
        /*0154*/ 	.word	0x00000030
        /*0158*/ 	.short	0x0100
        /*015a*/ 	.byte	0x08
	.zero		1


	//   ....[13]....
        /*015c*/ 	.word	0x00000320
        /*0160*/ 	.word	0x000000ff
        /*0164*/ 	.word	0x000000a0
        /*0168*/ 	.short	0x0100
        /*016a*/ 	.byte	0x08
	.zero		1


	//   ....[14]....
        /*016c*/ 	.word	0x00000330
        /*0170*/ 	.word	0x000000ff
        /*0174*/ 	.word	0x00000038
        /*0178*/ 	.short	0x0100
        /*017a*/ 	.byte	0x08
	.zero		1


	//   ....[15]....
        /*017c*/ 	.word	0x00000340
        /*0180*/ 	.word	0x000000ff
        /*0184*/ 	.word	0x000000a8
        /*0188*/ 	.short	0x0100
        /*018a*/ 	.byte	0x08
	.zero		1


	//   ....[16]....
        /*018c*/ 	.word	0x00000350
        /*0190*/ 	.word	0x000000ff
        /*0194*/ 	.word	0x00000040
        /*0198*/ 	.short	0x0100
        /*019a*/ 	.byte	0x08
	.zero		1


	//   ....[17]....
        /*019c*/ 	.word	0x00000360
        /*01a0*/ 	.word	0x000000ff
        /*01a4*/ 	.word	0x000000b0
        /*01a8*/ 	.short	0x0100
        /*01aa*/ 	.byte	0x08
	.zero		1


	//   ....[18]....
        /*01ac*/ 	.word	0x00000370
        /*01b0*/ 	.word	0x000000ff
        /*01b4*/ 	.word	0x00000048
        /*01b8*/ 	.short	0x0100
        /*01ba*/ 	.byte	0x08
	.zero		1


	//   ....[19]....
        /*01bc*/ 	.word	0x00000380
        /*01c0*/ 	.word	0x000000ff
        /*01c4*/ 	.word	0x000000b8
        /*01c8*/ 	.short	0x0100
        /*01ca*/ 	.byte	0x08
	.zero		1


	//   ....[20]....
        /*01cc*/ 	.word	0x00000390
        /*01d0*/ 	.word	0x000000ff
        /*01d4*/ 	.word	0x00000050
        /*01d8*/ 	.short	0x0100
        /*01da*/ 	.byte	0x08
	.zero		1


	//   ....[21]....
        /*01dc*/ 	.word	0x000003a0
        /*01e0*/ 	.word	0x000000ff
        /*01e4*/ 	.word	0x000000c0
        /*01e8*/ 	.short	0x0100
        /*01ea*/ 	.byte	0x08
	.zero		1


	//   ....[22]....
        /*01ec*/ 	.word	0x000003b0
        /*01f0*/ 	.word	0x000000ff
        /*01f4*/ 	.word	0x00000058
        /*01f8*/ 	.short	0x0100
        /*01fa*/ 	.byte	0x08
	.zero		1


	//   ....[23]....
        /*01fc*/ 	.word	0x000003c0
        /*0200*/ 	.word	0x000000ff
        /*0204*/ 	.word	0x000000c8
        /*0208*/ 	.short	0x0100
        /*020a*/ 	.byte	0x08
	.zero		1


	//   ....[24]....
        /*020c*/ 	.word	0x000003d0
        /*0210*/ 	.word	0x000000ff
        /*0214*/ 	.word	0x00000060
        /*0218*/ 	.short	0x0100
        /*021a*/ 	.byte	0x08
	.zero		1


	//   ....[25]....
        /*021c*/ 	.word	0x000003e0
        /*0220*/ 	.word	0x000000ff
        /*0224*/ 	.word	0x000000d0
        /*0228*/ 	.short	0x0100
        /*022a*/ 	.byte	0x08
	.zero		1


	//   ....[26]....
        /*022c*/ 	.word	0x000003f0
        /*0230*/ 	.word	0x000000ff
        /*0234*/ 	.word	0x00000068
        /*0238*/ 	.short	0x0100
        /*023a*/ 	.byte	0x08
	.zero		1


	//   ....[27]....
        /*023c*/ 	.word	0x00000400
        /*0240*/ 	.word	0x000000ff
        /*0244*/ 	.word	0x000000d8
        /*0248*/ 	.short	0x0100
        /*024a*/ 	.byte	0x08
	.zero		1


	//   ....[28]....
        /*024c*/ 	.word	0x00000740
        /*0250*/ 	.word	0x000000ff
        /*0254*/ 	.word	0x00000110
        /*0258*/ 	.short	0x0100
        /*025a*/ 	.byte	0x08
	.zero		1


	//   ....[29]....
        /*025c*/ 	.word	0x00000790
        /*0260*/ 	.word	0x000000ff
        /*0264*/ 	.word	0x00000118
        /*0268*/ 	.short	0x0100
        /*026a*/ 	.byte	0x08
	.zero		1


	//   ....[30]....
        /*026c*/ 	.word	0x000007b0
        /*0270*/ 	.word	0x000000ff
        /*0274*/ 	.word	0x000000f0
        /*0278*/ 	.short	0x0100
        /*027a*/ 	.byte	0x09
	.zero		1


	//   ....[31]....
        /*027c*/ 	.word	0x000007c0
        /*0280*/ 	.word	0x000000ff
        /*0284*/ 	.word	0x000000f8
        /*0288*/ 	.short	0x0100
        /*028a*/ 	.byte	0x09
	.zero		1


	//   ....[32]....
        /*028c*/ 	.word	0x000007d0
        /*0290*/ 	.word	0x000000ff
        /*0294*/ 	.word	0x00000100
        /*0298*/ 	.short	0x0100
        /*029a*/ 	.byte	0x09
	.zero		1


	//   ....[33]....
        /*029c*/ 	.word	0x000007e0
        /*02a0*/ 	.word	0x000000ff
        /*02a4*/ 	.word	0x00000108
        /*02a8*/ 	.short	0x0100
        /*02aa*/ 	.byte	0x09
	.zero		1


	//   ....[34]....
        /*02ac*/ 	.word	0x00001620
        /*02b0*/ 	.word	0x000000ff
        /*02b4*/ 	.word	0xfffffff8
        /*02b8*/ 	.short	0x010a
        /*02ba*/ 	.byte	0x0b
	.zero		1


	//   ....[35]....
        /*02bc*/ 	.word	0x000018f0
        /*02c0*/ 	.word	0x000000ff
        /*02c4*/ 	.word	0x00000000
        /*02c8*/ 	.short	0x010a
        /*02ca*/ 	.byte	0x06
	.zero		1


	//   ....[36]....
        /*02cc*/ 	.word	0x00001930
        /*02d0*/ 	.word	0x000000ff
        /*02d4*/ 	.word	0x00000000
        /*02d8*/ 	.short	0x010a
        /*02da*/ 	.byte	0x06
	.zero		1


	//   ....[37]....
        /*02dc*/ 	.word	0x00001f60
        /*02e0*/ 	.word	0x000000ff
        /*02e4*/ 	.word	0x00000000
        /*02e8*/ 	.short	0x010a
        /*02ea*/ 	.byte	0x10
	.zero		1


	//   ....[38]....
        /*02ec*/ 	.word	0x00001fa0
        /*02f0*/ 	.word	0x000000ff
        /*02f4*/ 	.word	0x00000000
        /*02f8*/ 	.short	0x010a
        /*02fa*/ 	.byte	0x10
	.zero		1


	//   ....[39]....
        /*02fc*/ 	.word	0x00002440
        /*0300*/ 	.word	0x000000ff
        /*0304*/ 	.word	0x00000000
        /*0308*/ 	.short	0x0101
        /*030a*/ 	.byte	0x08
	.zero		1


	//   ....[40]....
        /*030c*/ 	.word	0x000027b0
        /*0310*/ 	.word	0x0000000f
        /*0314*/ 	.word	0x00000000
        /*0318*/ 	.short	0x0101
        /*031a*/ 	.byte	0x17
	.zero		1


	//   ....[41]....
        /*031c*/ 	.word	0x000028a0
        /*0320*/ 	.word	0x000000ff
        /*0324*/ 	.word	0x00000000
        /*0328*/ 	.short	0x0101
        /*032a*/ 	.byte	0x08
	.zero		1


	//   ....[42]....
        /*032c*/ 	.word	0x00002950
        /*0330*/ 	.word	0x000000ff
        /*0334*/ 	.word	0x00000008
        /*0338*/ 	.short	0x010a
        /*033a*/ 	.byte	0x0b
	.zero		1


	//   ....[43]....
        /*033c*/ 	.word	0x000051c0
        /*0340*/ 	.word	0x00000004
        /*0344*/ 	.word	0x00000000
        /*0348*/ 	.short	0x0101
        /*034a*/ 	.byte	0x17
	.zero		1


	//   ....[44]....
        /*034c*/ 	.word	0x00005aa0
        /*0350*/ 	.word	0x00000013
        /*0354*/ 	.word	0x00000070
        /*0358*/ 	.short	0x010a
        /*035a*/ 	.byte	0x3f
	.zero		1


	//   ....[45]....
        /*035c*/ 	.word	0x00005e00
        /*0360*/ 	.word	0x0000000a
        /*0364*/ 	.word	0x00000118
        /*0368*/ 	.short	0x0101
        /*036a*/ 	.byte	0x3f
	.zero		1


	//   ....[46]....
        /*036c*/ 	.word	0x00006560
        /*0370*/ 	.word	0x00000005
        /*0374*/ 	.word	0x00000000
        /*0378*/ 	.short	0x010a
        /*037a*/ 	.byte	0x3f
	.zero		1


	//   ....[47]....
        /*037c*/ 	.word	0x000065e0
        /*0380*/ 	.word	0x00000007
        /*0384*/ 	.word	0x00000000
        /*0388*/ 	.short	0x010a
        /*038a*/ 	.byte	0x3f
	.zero		1


	//   ....[48]....
        /*038c*/ 	.word	0x00006670
        /*0390*/ 	.word	0x00000006
        /*0394*/ 	.word	0x00000000
        /*0398*/ 	.short	0x010a
        /*039a*/ 	.byte	0x3f
	.zero		1


	//   ....[49]....
        /*039c*/ 	.word	0x00006700
        /*03a0*/ 	.word	0x00000009
        /*03a4*/ 	.word	0x00000000
        /*03a8*/ 	.short	0x010a
        /*03aa*/ 	.byte	0x3f
	.zero		1


	//   ....[50]....
        /*03ac*/ 	.word	0x00006790
        /*03b0*/ 	.word	0x00000006
        /*03b4*/ 	.word	0x00000000
        /*03b8*/ 	.short	0x010a
        /*03ba*/ 	.byte	0x3f
	.zero		1


	//   ....[51]....
        /*03bc*/ 	.word	0x00006820
        /*03c0*/ 	.word	0x00000009
        /*03c4*/ 	.word	0x00000000
        /*03c8*/ 	.short	0x010a
        /*03ca*/ 	.byte	0x3f
	.zero		1


	//   ....[52]....
        /*03cc*/ 	.word	0x000068b0
        /*03d0*/ 	.word	0x00000006
        /*03d4*/ 	.word	0x00000000
        /*03d8*/ 	.short	0x010a
        /*03da*/ 	.byte	0x3f
	.zero		1


	//   ....[53]....
        /*03dc*/ 	.word	0x00006940
        /*03e0*/ 	.word	0x00000009
        /*03e4*/ 	.word	0x00000000
        /*03e8*/ 	.short	0x010a
        /*03ea*/ 	.byte	0x3f
	.zero		1


	//   ....[54]....
        /*03ec*/ 	.word	0x000069d0
        /*03f0*/ 	.word	0x00000006
        /*03f4*/ 	.word	0x00000000
        /*03f8*/ 	.short	0x010a
        /*03fa*/ 	.byte	0x3f
	.zero		1


	//   ....[55]....
        /*03fc*/ 	.word	0x00006a60
        /*0400*/ 	.word	0x00000009
        /*0404*/ 	.word	0x00000000
        /*0408*/ 	.short	0x010a
        /*040a*/ 	.byte	0x3f
	.zero		1


	//   ....[56]....
        /*040c*/ 	.word	0x00006af0
        /*0410*/ 	.word	0x00000006
        /*0414*/ 	.word	0x00000000
        /*0418*/ 	.short	0x010a
        /*041a*/ 	.byte	0x3f
	.zero		1


	//   ....[57]....
        /*041c*/ 	.word	0x00006b80
        /*0420*/ 	.word	0x00000009
        /*0424*/ 	.word	0x00000000
        /*0428*/ 	.short	0x010a
        /*042a*/ 	.byte	0x3f
	.zero		1


	//   ....[58]....
        /*042c*/ 	.word	0x00006c10
        /*0430*/ 	.word	0x00000006
        /*0434*/ 	.word	0x00000000
        /*0438*/ 	.short	0x010a
        /*043a*/ 	.byte	0x3f
	.zero		1


	//   ....[59]....
        /*043c*/ 	.word	0x00006ca0
        /*0440*/ 	.word	0x00000003
        /*0444*/ 	.word	0x00000000
        /*0448*/ 	.short	0x010a
        /*044a*/ 	.byte	0x3f
	.zero		1


	//   ....[60]....
        /*044c*/ 	.word	0x00006d10
        /*0450*/ 	.word	0x0000000f
        /*0454*/ 	.word	0xfffffff8
        /*0458*/ 	.short	0x010a
        /*045a*/ 	.byte	0x3f
	.zero		1


	//   ....[61]....
        /*045c*/ 	.word	0x00006d70
        /*0460*/ 	.word	0x0000000f
        /*0464*/ 	.word	0x00000000
        /*0468*/ 	.short	0x010a
        /*046a*/ 	.byte	0x3f
	.zero		1


	//   ....[62]....
        /*046c*/ 	.word	0x00006dd0
        /*0470*/ 	.word	0x00000010
        /*0474*/ 	.word	0x00000000
        /*0478*/ 	.short	0x010a
        /*047a*/ 	.byte	0x3f
	.zero		1


	//   ....[63]....
        /*047c*/ 	.word	0x00006e30
        /*0480*/ 	.word	0x0000000f
        /*0484*/ 	.word	0x00000008
        /*0488*/ 	.short	0x010a
        /*048a*/ 	.byte	0x3f
	.zero		1


	//   ....[64]....
        /*048c*/ 	.word	0x00006f00
        /*0490*/ 	.word	0x00000013
        /*0494*/ 	.word	0x00000070
        /*0498*/ 	.short	0x010a
        /*049a*/ 	.byte	0x3f
	.zero		1


	//   ....[65]....
        /*049c*/ 	.word	0x00006fe0
        /*04a0*/ 	.word	0x00000005
        /*04a4*/ 	.word	0x00000000
        /*04a8*/ 	.short	0x010a
        /*04aa*/ 	.byte	0x3f
	.zero		1


	//   ....[66]....
        /*04ac*/ 	.word	0x00007030
        /*04b0*/ 	.word	0x00000007
        /*04b4*/ 	.word	0x00000000
        /*04b8*/ 	.short	0x010a
        /*04ba*/ 	.byte	0x3f
	.zero		1


	//   ....[67]....
        /*04bc*/ 	.word	0x00007080
        /*04c0*/ 	.word	0x00000006
        /*04c4*/ 	.word	0x00000000
        /*04c8*/ 	.short	0x010a
        /*04ca*/ 	.byte	0x3f
	.zero		1


	//   ....[68]....
        /*04cc*/ 	.word	0x000070d0
        /*04d0*/ 	.word	0x00000009
        /*04d4*/ 	.word	0x00000000
        /*04d8*/ 	.short	0x010a
        /*04da*/ 	.byte	0x3f
	.zero		1


	//   ....[69]....
        /*04dc*/ 	.word	0x00007120
        /*04e0*/ 	.word	0x00000006
        /*04e4*/ 	.word	0x00000000
        /*04e8*/ 	.short	0x010a
        /*04ea*/ 	.byte	0x3f
	.zero		1


	//   ....[70]....
        /*04ec*/ 	.word	0x00007170
        /*04f0*/ 	.word	0x00000009
        /*04f4*/ 	.word	0x00000000
        /*04f8*/ 	.short	0x010a
        /*04fa*/ 	.byte	0x3f
	.zero		1


	//   ....[71]....
        /*04fc*/ 	.word	0x000071c0
        /*0500*/ 	.word	0x00000006
        /*0504*/ 	.word	0x00000000
        /*0508*/ 	.short	0x010a
        /*050a*/ 	.byte	0x3f
	.zero		1


	//   ....[72]....
        /*050c*/ 	.word	0x00007210
        /*0510*/ 	.word	0x00000009
        /*0514*/ 	.word	0x00000000
        /*0518*/ 	.short	0x010a
        /*051a*/ 	.byte	0x3f
	.zero		1


	//   ....[73]....
        /*051c*/ 	.word	0x00007260
        /*0520*/ 	.word	0x00000006
        /*0524*/ 	.word	0x00000000
        /*0528*/ 	.short	0x010a
        /*052a*/ 	.byte	0x3f
	.zero		1


	//   ....[74]....
        /*052c*/ 	.word	0x000072b0
        /*0530*/ 	.word	0x00000009
        /*0534*/ 	.word	0x00000000
        /*0538*/ 	.short	0x010a
        /*053a*/ 	.byte	0x3f
	.zero		1


	//   ....[75]....
        /*053c*/ 	.word	0x00007300
        /*0540*/ 	.word	0x00000006
        /*0544*/ 	.word	0x00000000
        /*0548*/ 	.short	0x010a
        /*054a*/ 	.byte	0x3f
	.zero		1


	//   ....[76]....
        /*054c*/ 	.word	0x00007350
        /*0550*/ 	.word	0x00000009
        /*0554*/ 	.word	0x00000000
        /*0558*/ 	.short	0x010a
        /*055a*/ 	.byte	0x3f
	.zero		1


	//   ....[77]....
        /*055c*/ 	.word	0x000073a0
        /*0560*/ 	.word	0x00000006
        /*0564*/ 	.word	0x00000000
        /*0568*/ 	.short	0x010a
        /*056a*/ 	.byte	0x3f
	.zero		1


	//----- nvinfo : EIATTR_NUM_MBARRIERS
	.align		4
.L_28:
        /*056c*/ 	.byte	0x03, 0x38
        /*056e*/ 	.short	0x0022


	//----- nvinfo : EIATTR_EXIT_INSTR_OFFSETS
	.align		4
        /*0570*/ 	.byte	0x04, 0x1c
        /*0572*/ 	.short	(.L_30 - .L_29)


	//   ....[0]....
.L_29:
        /*0574*/ 	.word	0x000012d0


	//   ....[1]....
        /*0578*/ 	.word	0x00001330


	//   ....[2]....
        /*057c*/ 	.word	0x000057d0


	//   ....[3]....
        /*0580*/ 	.word	0x00005800


	//   ....[4]....
        /*0584*/ 	.word	0x00006cf0


	//----- nvinfo : EIATTR_MAX_THREADS
	.align		4
.L_30:
        /*0588*/ 	.byte	0x04, 0x05
        /*058a*/ 	.short	(.L_32 - .L_31)
.L_31:
        /*058c*/ 	.word	0x00000180
        /*0590*/ 	.word	0x00000001
        /*0594*/ 	.word	0x00000001


	//----- nvinfo : EIATTR_CRS_STACK_SIZE
	.align		4
.L_32:
        /*0598*/ 	.byte	0x04, 0x1e
        /*059a*/ 	.short	(.L_34 - .L_33)
.L_33:
        /*059c*/ 	.word	0x00000000


	//----- nvinfo : EIATTR_CBANK_PARAM_SIZE
	.align		4
.L_34:
        /*05a0*/ 	.byte	0x03, 0x19
        /*05a2*/ 	.short	0x0470


	//----- nvinfo : EIATTR_PARAM_CBANK
	.align		4
        /*05a4*/ 	.byte	0x04, 0x0a
        /*05a6*/ 	.short	(.L_36 - .L_35)
	.align		4
.L_35:
        /*05a8*/ 	.word	index@(.nv.constant0._ZN7cutlass13device_kernelINS_4gemm6kernel13GemmUniversalIN4cute5tupleIJiiiiEEENS1_10collective13CollectiveMmaINS1_37MainloopSm90TmaGmmaWarpSpecializedFP8ILi14ENS5_IJNS4_1CILi1EEESB_SB_EEENS1_32KernelTmaWarpSpecializedPingpongEEENS5_IJNSA_ILi64EEESF_NSA_ILi128EEEEEENS_12float_e5m2_tENS5_IJlSB_lEEESI_SJ_NS4_8TiledMMAINS4_8MMA_AtomIJNS4_4SM904GMMA30MMA_64x64x32_F32E5M2E5M2_SS_TNILNSN_7ScaleInE1ELSP_1EEEEEENS4_6LayoutISC_NS5_IJNSA_ILi0EEEST_ST_EEEEENS5_IJNS4_10UnderscoreESW_SW_EEEEENS4_13SM90_TMA_LOADENS4_14ComposedLayoutINS4_7SwizzleILi3ELi4ELi3EEENS4_18smem_ptr_flag_bitsILi8EEENSS_INS5_IJNSA_ILi8EEESG_EEENS5_IJSG_SB_EEEEEEEvNS4_8identityESZ_S19_vS1A_EENS_8epilogue10collective6detail29Sm90TmaWarpSpecializedAdapterINS1D_15DefaultEpilogueISI_SJ_SJ_NS1C_6thread17LinearCombinationISI_Li1EffLNS1H_9ScaleType4KindE0ELNS_15FloatRoundStyleE2ESI_EENS1_15EpilogueDefaultEEEEEvvEEEEvNT_6ParamsE)
        /*05ac*/ 	.short	0x0210
        /*05ae*/ 	.short	0x0470


	//----- nvinfo : EIATTR_SW_WAR
	.align		4
.L_36:
        /*05b0*/ 	.byte	0x04, 0x36
        /*05b2*/ 	.short	(.L_38 - .L_37)
.L_37:
        /*05b4*/ 	.word	0x00000008
.L_38:


//--------------------- .nv.callgraph             --------------------------
	.section	.nv.callgraph,"",@"SHT_CUDA_CALLGRAPH"
	.align	4
	.sectionentsize	8
	.align		4
        /*0000*/ 	.word	0x00000000
	.align		4
        /*0004*/ 	.word	0xffffffff
	.align		4
        /*0008*/ 	.word	0x00000000
	.align		4
        /*000c*/ 	.word	0xfffffffe
	.align		4
        /*0010*/ 	.word	0x00000000
	.align		4
        /*0014*/ 	.word	0xfffffffd
	.align		4
        /*0018*/ 	.word	0x00000000
	.align		4
        /*001c*/ 	.word	0xfffffffc


//--------------------- .nv.constant4             --------------------------
	.section	.nv.constant4,"a",@progbits
	.align	8
	.align		8
.nv.constant4:
        /*0000*/ 	.dword	_ZN40_INTERNAL_44362c4f_4_k_cu_dc82c638_224584cuda3std3__45__cpo5beginE
	.align		8
        /*0008*/ 	.dword	_ZN40_INTERNAL_44362c4f_4_k_cu_dc82c638_224584cuda3std3__45__cpo3endE
	.align		8
        /*0010*/ 	.dword	_ZN40_INTERNAL_44362c4f_4_k_cu_dc82c638_224584cuda3std3__45__cpo6cbeginE
	.align		8
        /*0018*/ 	.dword	_ZN40_INTERNAL_44362c4f_4_k_cu_dc82c638_224584cuda3std3__45__cpo4cendE
	.align		8
        /*0020*/ 	.dword	_ZN40_INTERNAL_44362c4f_4_k_cu_dc82c638_224584cuda3std3__442_GLOBAL__N__44362c4f_4_k_cu_dc82c638_224586ignoreE
	.align		8
        /*0028*/ 	.dword	_ZN40_INTERNAL_44362c4f_4_k_cu_dc82c638_224584cuda3std3__419piecewise_constructE
	.align		8
        /*0030*/ 	.dword	_ZN40_INTERNAL_44362c4f_4_k_cu_dc82c638_224584cuda3std3__48in_placeE
	.align		8
        /*0038*/ 	.dword	_ZN40_INTERNAL_44362c4f_4_k_cu_dc82c638_224584cuda3std6ranges3__45__cpo4swapE
	.align		8
        /*0040*/ 	.dword	_ZN40_INTERNAL_44362c4f_4_k_cu_dc82c638_224584cuda3std6ranges3__45__cpo9iter_moveE
	.align		8
        /*0048*/ 	.dword	_ZN40_INTERNAL_44362c4f_4_k_cu_dc82c638_224584cute7productE
	.align		8
        /*0050*/ 	.dword	_ZN40_INTERNAL_44362c4f_4_k_cu_dc82c638_224584cute1_E


//--------------------- .text._ZN7cutlass13device_kernelINS_4gemm6kernel13GemmUniversalIN4cute5tupleIJiiiiEEENS1_10collective13CollectiveMmaINS1_37MainloopSm90TmaGmmaWarpSpecializedFP8ILi14ENS5_IJNS4_1CILi1EEESB_SB_EEENS1_32KernelTmaWarpSpecializedPingpongEEENS5_IJNSA_ILi64EEESF_NSA_ILi128EEEEEENS_12float_e5m2_tENS5_IJlSB_lEEESI_SJ_NS4_8TiledMMAINS4_8MMA_AtomIJNS4_4SM904GMMA30MMA_64x64x32_F32E5M2E5M2_SS_TNILNSN_7ScaleInE1ELSP_1EEEEEENS4_6LayoutISC_NS5_IJNSA_ILi0EEEST_ST_EEEEENS5_IJNS4_10UnderscoreESW_SW_EEEEENS4_13SM90_TMA_LOADENS4_14ComposedLayoutINS4_7SwizzleILi3ELi4ELi3EEENS4_18smem_ptr_flag_bitsILi8EEENSS_INS5_IJNSA_ILi8EEESG_EEENS5_IJSG_SB_EEEEEEEvNS4_8identityESZ_S19_vS1A_EENS_8epilogue10collective6detail29Sm90TmaWarpSpecializedAdapterINS1D_15DefaultEpilogueISI_SJ_SJ_NS1C_6thread17LinearCombinationISI_Li1EffLNS1H_9ScaleType4KindE0ELNS_15FloatRoundStyleE2ESI_EENS1_15EpilogueDefaultEEEEEvvEEEEvNT_6ParamsE --------------------------
	.section	.text._ZN7cutlass13device_kernelINS_4gemm6kernel13GemmUniversalIN4cute5tupleIJiiiiEEENS1_10collective13CollectiveMmaINS1_37MainloopSm90TmaGmmaWarpSpecializedFP8ILi14ENS5_IJNS4_1CILi1EEESB_SB_EEENS1_32KernelTmaWarpSpecializedPingpongEEENS5_IJNSA_ILi64EEESF_NSA_ILi128EEEEEENS_12float_e5m2_tENS5_IJlSB_lEEESI_SJ_NS4_8TiledMMAINS4_8MMA_AtomIJNS4_4SM904GMMA30MMA_64x64x32_F32E5M2E5M2_SS_TNILNSN_7ScaleInE1ELSP_1EEEEEENS4_6LayoutISC_NS5_IJNSA_ILi0EEEST_ST_EEEEENS5_IJNS4_10UnderscoreESW_SW_EEEEENS4_13SM90_TMA_LOADENS4_14ComposedLayoutINS4_7SwizzleILi3ELi4ELi3EEENS4_18smem_ptr_flag_bitsILi8EEENSS_INS5_IJNSA_ILi8EEESG_EEENS5_IJSG_SB_EEEEEEEvNS4_8identityESZ_S19_vS1A_EENS_8epilogue10collective6detail29Sm90TmaWarpSpecializedAdapterINS1D_15DefaultEpilogueISI_SJ_SJ_NS1C_6thread17LinearCombinationISI_Li1EffLNS1H_9ScaleType4KindE0ELNS_15FloatRoundStyleE2ESI_EENS1_15EpilogueDefaultEEEEEvvEEEEvNT_6ParamsE,"ax",@progbits
	.align	128
.text._ZN7cutlass13device_kernelINS_4gemm6kernel13GemmUniversalIN4cute5tupleIJiiiiEEENS1_10collective13CollectiveMmaINS1_37MainloopSm90TmaGmmaWarpSpecializedFP8ILi14ENS5_IJNS4_1CILi1EEESB_SB_EEENS1_32KernelTmaWarpSpecializedPingpongEEENS5_IJNSA_ILi64EEESF_NSA_ILi128EEEEEENS_12float_e5m2_tENS5_IJlSB_lEEESI_SJ_NS4_8TiledMMAINS4_8MMA_AtomIJNS4_4SM904GMMA30MMA_64x64x32_F32E5M2E5M2_SS_TNILNSN_7ScaleInE1ELSP_1EEEEEENS4_6LayoutISC_NS5_IJNSA_ILi0EEEST_ST_EEEEENS5_IJNS4_10UnderscoreESW_SW_EEEEENS4_13SM90_TMA_LOADENS4_14ComposedLayoutINS4_7SwizzleILi3ELi4ELi3EEENS4_18smem_ptr_flag_bitsILi8EEENSS_INS5_IJNSA_ILi8EEESG_EEENS5_IJSG_SB_EEEEEEEvNS4_8identityESZ_S19_vS1A_EENS_8epilogue10collective6detail29Sm90TmaWarpSpecializedAdapterINS1D_15DefaultEpilogueISI_SJ_SJ_NS1C_6thread17LinearCombinationISI_Li1EffLNS1H_9ScaleType4KindE0ELNS_15FloatRoundStyleE2ESI_EENS1_15EpilogueDefaultEEEEEvvEEEEvNT_6ParamsE:
        .type           _ZN7cutlass13device_kernelINS_4gemm6kernel13GemmUniversalIN4cute5tupleIJiiiiEEENS1_10collective13CollectiveMmaINS1_37MainloopSm90TmaGmmaWarpSpecializedFP8ILi14ENS5_IJNS4_1CILi1EEESB_SB_EEENS1_32KernelTmaWarpSpecializedPingpongEEENS5_IJNSA_ILi64EEESF_NSA_ILi128EEEEEENS_12float_e5m2_tENS5_IJlSB_lEEESI_SJ_NS4_8TiledMMAINS4_8MMA_AtomIJNS4_4SM904GMMA30MMA_64x64x32_F32E5M2E5M2_SS_TNILNSN_7ScaleInE1ELSP_1EEEEEENS4_6LayoutISC_NS5_IJNSA_ILi0EEEST_ST_EEEEENS5_IJNS4_10UnderscoreESW_SW_EEEEENS4_13SM90_TMA_LOADENS4_14ComposedLayoutINS4_7SwizzleILi3ELi4ELi3EEENS4_18smem_ptr_flag_bitsILi8EEENSS_INS5_IJNSA_ILi8EEESG_EEENS5_IJSG_SB_EEEEEEEvNS4_8identityESZ_S19_vS1A_EENS_8epilogue10collective6detail29Sm90TmaWarpSpecializedAdapterINS1D_15DefaultEpilogueISI_SJ_SJ_NS1C_6thread17LinearCombinationISI_Li1EffLNS1H_9ScaleType4KindE0ELNS_15FloatRoundStyleE2ESI_EENS1_15EpilogueDefaultEEEEEvvEEEEvNT_6ParamsE,@function
        .size           _ZN7cutlass13device_kernelINS_4gemm6kernel13GemmUniversalIN4cute5tupleIJiiiiEEENS1_10collective13CollectiveMmaINS1_37MainloopSm90TmaGmmaWarpSpecializedFP8ILi14ENS5_IJNS4_1CILi1EEESB_SB_EEENS1_32KernelTmaWarpSpecializedPingpongEEENS5_IJNSA_ILi64EEESF_NSA_ILi128EEEEEENS_12float_e5m2_tENS5_IJlSB_lEEESI_SJ_NS4_8TiledMMAINS4_8MMA_AtomIJNS4_4SM904GMMA30MMA_64x64x32_F32E5M2E5M2_SS_TNILNSN_7ScaleInE1ELSP_1EEEEEENS4_6LayoutISC_NS5_IJNSA_ILi0EEEST_ST_EEEEENS5_IJNS4_10UnderscoreESW_SW_EEEEENS4_13SM90_TMA_LOADENS4_14ComposedLayoutINS4_7SwizzleILi3ELi4ELi3EEENS4_18smem_ptr_flag_bitsILi8EEENSS_INS5_IJNSA_ILi8EEESG_EEENS5_IJSG_SB_EEEEEEEvNS4_8identityESZ_S19_vS1A_EENS_8epilogue10collective6detail29Sm90TmaWarpSpecializedAdapterINS1D_15DefaultEpilogueISI_SJ_SJ_NS1C_6thread17LinearCombinationISI_Li1EffLNS1H_9ScaleType4KindE0ELNS_15FloatRoundStyleE2ESI_EENS1_15EpilogueDefaultEEEEEvvEEEEvNT_6ParamsE,(.L_x_161 - _ZN7cutlass13device_kernelINS_4gemm6kernel13GemmUniversalIN4cute5tupleIJiiiiEEENS1_10collective13CollectiveMmaINS1_37MainloopSm90TmaGmmaWarpSpecializedFP8ILi14ENS5_IJNS4_1CILi1EEESB_SB_EEENS1_32KernelTmaWarpSpecializedPingpongEEENS5_IJNSA_ILi64EEESF_NSA_ILi128EEEEEENS_12float_e5m2_tENS5_IJlSB_lEEESI_SJ_NS4_8TiledMMAINS4_8MMA_AtomIJNS4_4SM904GMMA30MMA_64x64x32_F32E5M2E5M2_SS_TNILNSN_7ScaleInE1ELSP_1EEEEEENS4_6LayoutISC_NS5_IJNSA_ILi0EEEST_ST_EEEEENS5_IJNS4_10UnderscoreESW_SW_EEEEENS4_13SM90_TMA_LOADENS4_14ComposedLayoutINS4_7SwizzleILi3ELi4ELi3EEENS4_18smem_ptr_flag_bitsILi8EEENSS_INS5_IJNSA_ILi8EEESG_EEENS5_IJSG_SB_EEEEEEEvNS4_8identityESZ_S19_vS1A_EENS_8epilogue10collective6detail29Sm90TmaWarpSpecializedAdapterINS1D_15DefaultEpilogueISI_SJ_SJ_NS1C_6thread17LinearCombinationISI_Li1EffLNS1H_9ScaleType4KindE0ELNS_15FloatRoundStyleE2ESI_EENS1_15EpilogueDefaultEEEEEvvEEEEvNT_6ParamsE)
        .other          _ZN7cutlass13device_kernelINS_4gemm6kernel13GemmUniversalIN4cute5tupleIJiiiiEEENS1_10collective13CollectiveMmaINS1_37MainloopSm90TmaGmmaWarpSpecializedFP8ILi14ENS5_IJNS4_1CILi1EEESB_SB_EEENS1_32KernelTmaWarpSpecializedPingpongEEENS5_IJNSA_ILi64EEESF_NSA_ILi128EEEEEENS_12float_e5m2_tENS5_IJlSB_lEEESI_SJ_NS4_8TiledMMAINS4_8MMA_AtomIJNS4_4SM904GMMA30MMA_64x64x32_F32E5M2E5M2_SS_TNILNSN_7ScaleInE1ELSP_1EEEEEENS4_6LayoutISC_NS5_IJNSA_ILi0EEEST_ST_EEEEENS5_IJNS4_10UnderscoreESW_SW_EEEEENS4_13SM90_TMA_LOADENS4_14ComposedLayoutINS4_7SwizzleILi3ELi4ELi3EEENS4_18smem_ptr_flag_bitsILi8EEENSS_INS5_IJNSA_ILi8EEESG_EEENS5_IJSG_SB_EEEEEEEvNS4_8identityESZ_S19_vS1A_EENS_8epilogue10collective6detail29Sm90TmaWarpSpecializedAdapterINS1D_15DefaultEpilogueISI_SJ_SJ_NS1C_6thread17LinearCombinationISI_Li1EffLNS1H_9ScaleType4KindE0ELNS_15FloatRoundStyleE2ESI_EENS1_15EpilogueDefaultEEEEEvvEEEEvNT_6ParamsE,@"STO_CUDA_ENTRY STV_DEFAULT"
_ZN7cutlass13device_kernelINS_4gemm6kernel13GemmUniversalIN4cute5tupleIJiiiiEEENS1_10collective13CollectiveMmaINS1_37MainloopSm90TmaGmmaWarpSpecializedFP8ILi14ENS5_IJNS4_1CILi1EEESB_SB_EEENS1_32KernelTmaWarpSpecializedPingpongEEENS5_IJNSA_ILi64EEESF_NSA_ILi128EEEEEENS_12float_e5m2_tENS5_IJlSB_lEEESI_SJ_NS4_8TiledMMAINS4_8MMA_AtomIJNS4_4SM904GMMA30MMA_64x64x32_F32E5M2E5M2_SS_TNILNSN_7ScaleInE1ELSP_1EEEEEENS4_6LayoutISC_NS5_IJNSA_ILi0EEEST_ST_EEEEENS5_IJNS4_10UnderscoreESW_SW_EEEEENS4_13SM90_TMA_LOADENS4_14ComposedLayoutINS4_7SwizzleILi3ELi4ELi3EEENS4_18smem_ptr_flag_bitsILi8EEENSS_INS5_IJNSA_ILi8EEESG_EEENS5_IJSG_SB_EEEEEEEvNS4_8identityESZ_S19_vS1A_EENS_8epilogue10collective6detail29Sm90TmaWarpSpecializedAdapterINS1D_15DefaultEpilogueISI_SJ_SJ_NS1C_6thread17LinearCombinationISI_Li1EffLNS1H_9ScaleType4KindE0ELNS_15FloatRoundStyleE2ESI_EENS1_15EpilogueDefaultEEEEEvvEEEEvNT_6ParamsE:
[----:B------:R-:W-:Y:S01]  /*0000*/  LDC R1, c[0x0][0x28] ;  /* 0x00000a00ff017b82 */ /* 0x000fe20000000800 */
[----:B------:R-:W0:Y:S01]  /*0010*/  S2R R11, SR_TID.X ;  /* 0x00000000000b7919 */ /* 0x000e220000002100 */
[----:B------:R-:W-:Y:S01]  /*0020*/  ELECT P0, URZ, PT ;  /* 0x00000000003f782f */ /* 0x000fe20003800000 */
[----:B------:R-:W-:Y:S01]  /*0030*/  BSSY B0, `(.L_x_0) ;  /* 0x000000f000007945 */ /* 0x000fe20003800000 */
[--C-:B0-----:R-:W-:Y:S02]  /*0040*/  SHF.R.U32.HI R0, RZ, 0x5, R11.reuse ;  /* 0x00000005ff007819 */ /* 0x101fe4000001160b */
[----:B------:R-:W-:-:S03]  /*0050*/  SHF.R.U32.HI R4, RZ, 0x7, R11 ;  /* 0x00000007ff047819 */ /* 0x000fc6000001160b */
[----:B------:R-:W0:Y:S04]  /*0060*/  SHFL.IDX PT, R2, R0, RZ, 0x1f ;  /* 0x00001fff00027589 */ /* 0x000e2800000e0000 */
[----:B------:R1:W2:Y:S01]  /*0070*/  SHFL.IDX PT, R5, R4, RZ, 0x1f ;  /* 0x00001fff04057589 */ /* 0x0002a200000e0000 */
[----:B0-----:R-:W-:-:S13]  /*0080*/  ISETP.NE.OR P0, PT, R2, RZ, !P0 ;  /* 0x000000ff0200720c */ /* 0x001fda0004705670 */
[----:B-12---:R-:W-:Y:S05]  /*0090*/  @P0 BRA `(.L_x_1) ;  /* 0x0000000000200947 */ /* 0x006fea0003800000 */
[----:B------:R-:W-:Y:S02]  /*00a0*/  ULDC.64 UR4, c[0x0][0x198] ;  /* 0x0000660000047ab9 */ /* 0x000fe40000000a00 */
[----:B------:R-:W-:Y:S02]  /*00b0*/  UIADD3 UR6, UP0, UR4, 0xf0, URZ ;  /* 0x000000f004067890 */ /* 0x000fe4000ff1e03f */
[----:B------:R-:W-:Y:S02]  /*00c0*/  UIADD3 UR4, UP1, UR4, 0x1f0, URZ ;  /* 0x000001f004047890 */ /* 0x000fe4000ff3e03f */
[----:B------:R-:W-:Y:S02]  /*00d0*/  UIADD3.X UR7, URZ, UR5, URZ, UP0, !UPT ;  /* 0x000000053f077290 */ /* 0x000fe400087fe43f */
[----:B------:R-:W-:-:S07]  /*00e0*/  UIADD3.X UR5, URZ, UR5, URZ, UP1, !UPT ;  /* 0x000000053f057290 */ /* 0x000fce0008ffe43f */
[----:B------:R0:W-:Y:S02]  /*00f0*/  UTMACCTL.PF [UR6] ;  /* 0x00000000060079b9 */ /* 0x0001e40008040000 */
[----:B------:R0:W-:Y:S02]  /*0100*/  UTMACCTL.PF [UR4] ;  /* 0x00000000040079b9 */ /* 0x0001e40008040000 */
[----:B0-----:R-:W-:Y:S01]  /*0110*/  NOP ;  /* 0x0000000000007918 */ /* 0x001fe20000000000 */
.L_x_1:
[----:B------:R-:W-:Y:S05]  /*0120*/  BSYNC B0 ;  /* 0x0000000000007941 */ /* 0x000fea0003800000 */
.L_x_0:
[----:B------:R-:W0:Y:S02]  /*0130*/  SHFL.IDX PT, R3, R0, RZ, 0x1f ;  /* 0x00001fff00037589 */ /* 0x000e2400000e0000 */
[----:B0-----:R-:W-:-:S13]  /*0140*/  ISETP.NE.AND P0, PT, R3, RZ, PT ;  /* 0x000000ff0300720c */ /* 0x001fda0003f05270 */
[----:B------:R-:W-:Y:S05]  /*0150*/  @P0 BRA `(.L_x_2) ;  /* 0x0000000000b40947 */ /* 0x000fea0003800000 */
[----:B------:R-:W-:Y:S01]  /*0160*/  ELECT P0, URZ, PT ;  /* 0x00000000003f782f */ /* 0x000fe20003800000 */
[----:B------:R-:W-:-:S12]  /*0170*/  BSSY B0, `(.L_x_2) ;  /* 0x000002b000007945 */ /* 0x000fd80003800000 */
[----:B------:R-:W-:Y:S05]  /*0180*/  @!P0 BRA `(.L_x_3) ;  /* 0x0000000000a48947 */ /* 0x000fea0003800000 */
[----:B------:R-:W0:Y:S01]  /*0190*/  S2UR UR8, SR_CgaCtaId ;  /* 0x00000000000879c3 */ /* 0x000e220000008800 */
[----:B------:R-:W-:Y:S01]  /*01a0*/  UMOV UR4, 0x400 ;  /* 0x0000040000047882 */ /* 0x000fe20000000000 */
[----:B------:R-:W-:Y:S01]  /*01b0*/  UMOV UR5, 0x1 ;  /* 0x0000000100057882 */ /* 0x000fe20000000000 */
[----:B------:R-:W-:Y:S02]  /*01c0*/  UMOV UR6, 0x80 ;  /* 0x0000008000067882 */ /* 0x000fe40000000000 */
[----:B------:R-:W-:-:S04]  /*01d0*/  UIADD3 UR6, -UR6, 0x100000, URZ ;  /* 0x0010000006067890 */ /* 0x000fc8000fffe13f */
[----:B------:R-:W-:Y:S02]  /*01e0*/  USHF.L.U32 UR7, UR6, 0xb, URZ ;  /* 0x0000000b06077899 */ /* 0x000fe4000800063f */
[----:B------:R-:W-:Y:S02]  /*01f0*/  USHF.L.U32 UR6, UR6, 0x1, URZ ;  /* 0x0000000106067899 */ /* 0x000fe4000800063f */
[----:B0-----:R-:W-:Y:S02]  /*0200*/  ULEA UR8, UR8, UR4, 0x18 ;  /* 0x0000000408087291 */ /* 0x001fe4000f8ec03f */
[----:B------:R-:W-:-:S04]  /*0210*/  UIADD3 UR4, -UR5, 0x100000, URZ ;  /* 0x0010000005047890 */ /* 0x000fc8000fffe13f */
[----:B------:R-:W-:Y:S02]  /*0220*/  USHF.L.U32 UR5, UR4, 0xb, URZ ;  /* 0x0000000b04057899 */ /* 0x000fe4000800063f */
[----:B------:R-:W-:Y:S01]  /*0230*/  USHF.L.U32 UR4, UR4, 0x1, URZ ;  /* 0x0000000104047899 */ /* 0x000fe2000800063f */
[----:B------:R-:W0:Y:S11]  /*0240*/  FENCE.VIEW.ASYNC.S ;  /* 0x00000000000073c6 */ /* 0x000e360000000000 */
[----:B0-----:R0:W1:Y:S01]  /*0250*/  SYNCS.EXCH.64 URZ, [UR8], UR4 ;  /* 0x00000004083f75b2 */ /* 0x0010620008000100 */
[----:B------:R0:W2:Y:S01]  /*0260*/  SYNCS.EXCH.64 URZ, [UR8+0x70], UR6 ;  /* 0x00007006083f75b2 */ /* 0x0000a20008000100 */
[----:B------:R0:W3:Y:S01]  /*0270*/  SYNCS.EXCH.64 URZ, [UR8+0x8], UR4 ;  /* 0x00000804083f75b2 */ /* 0x0000e20008000100 */
[----:B------:R0:W4:Y:S01]  /*0280*/  SYNCS.EXCH.64 URZ, [UR8+0x78], UR6 ;  /* 0x00007806083f75b2 */ /* 0x0001220008000100 */
[----:B------:R0:W0:Y:S01]  /*0290*/  SYNCS.EXCH.64 URZ, [UR8+0x10], UR4 ;  /* 0x00001004083f75b2 */ /* 0x0000220008000100 */
        /* <DEDUP_REMOVED lines=23> */
[----:B-1234-:R-:W-:Y:S01]  /*0410*/  NOP ;  /* 0x0000000000007918 */ /* 0x01efe20000000000 */
.L_x_3:
[----:B0-----:R-:W-:Y:S05]  /*0420*/  BSYNC B0 ;  /* 0x0000000000007941 */ /* 0x001fea0003800000 */
.L_x_2:
[----:B------:R-:W0:Y:S01]  /*0430*/  SHFL.IDX PT, R6, R0, RZ, 0x1f ;  /* 0x00001fff00067589 */ /* 0x000e2200000e0000 */
[----:B------:R-:W-:Y:S01]  /*0440*/  ELECT P0, URZ, PT ;  /* 0x00000000003f782f */ /* 0x000fe20003800000 */
[----:B------:R-:W-:Y:S01]  /*0450*/  NOP ;  /* 0x0000000000007918 */ /* 0x000fe20000000000 */
[----:B------:R-:W-:Y:S01]  /*0460*/  ELECT P1, URZ, PT ;  /* 0x00000000003f782f */ /* 0x000fe20003820000 */
[----:B------:R1:W2:Y:S01]  /*0470*/  SHFL.IDX PT, R3, R0, RZ, 0x1f ;  /* 0x00001fff00037589 */ /* 0x0002a200000e0000 */
[----:B------:R-:W-:Y:S01]  /*0480*/  UMOV UR4, 0x20 ;  /* 0x0000002000047882 */ /* 0x000fe20000000000 */
[----:B------:R-:W-:Y:S01]  /*0490*/  UMOV UR11, 0x80 ;  /* 0x00000080000b7882 */ /* 0x000fe20000000000 */
[----:B------:R-:W-:Y:S01]  /*04a0*/  ULDC.64 UR12, c[0x0][0x598] ;  /* 0x00016600000c7ab9 */ /* 0x000fe20000000a00 */
[----:B------:R-:W3:Y:S01]  /*04b0*/  SHFL.IDX PT, R4, R4, RZ, 0x1f ;  /* 0x00001fff04047589 */ /* 0x000ee200000e0000 */
[----:B------:R-:W-:Y:S01]  /*04c0*/  NOP ;  /* 0x0000000000007918 */ /* 0x000fe20000000000 */
[----:B------:R-:W-:Y:S01]  /*04d0*/  VIADD R33, R5, 0xffffffff ;  /* 0xffffffff05217836 */ /* 0x000fe20000000000 */
[----:B------:R-:W-:Y:S01]  /*04e0*/  ULDC.64 UR20, c[0x0][0x208] ;  /* 0x0000820000147ab9 */ /* 0x000fe20000000a00 */
[----:B-1----:R-:W-:-:S02]  /*04f0*/  SHF.R.S32.HI R0, RZ, 0x1f, R11 ;  /* 0x0000001fff007819 */ /* 0x002fc4000001140b */
[----:B------:R-:W-:Y:S02]  /*0500*/  ISETP.NE.AND P2, PT, R5, RZ, PT ;  /* 0x000000ff0500720c */ /* 0x000fe40003f45270 */
[----:B------:R-:W-:Y:S02]  /*0510*/  LEA.HI R0, R0, R11, RZ, 0x7 ;  /* 0x0000000b00007211 */ /* 0x000fe400078f38ff */
[----:B------:R-:W-:Y:S02]  /*0520*/  ISETP.GE.U32.AND P3, PT, R33, 0x2, PT ;  /* 0x000000022100780c */ /* 0x000fe40003f66070 */
[----:B------:R-:W-:Y:S02]  /*0530*/  LOP3.LUT R0, R0, 0xffffff80, RZ, 0xc0, !PT ;  /* 0xffffff8000007812 */ /* 0x000fe400078ec0ff */
[----:B0-----:R-:W-:-:S03]  /*0540*/  ISETP.NE.OR P0, PT, R6, RZ, !P0 ;  /* 0x000000ff0600720c */ /* 0x001fc60004705670 */
[----:B------:R-:W-:Y:S01]  /*0550*/  IMAD.IADD R10, R11, 0x1, -R0 ;  /* 0x000000010b0a7824 */ /* 0x000fe200078e0a00 */
[----:B--2---:R-:W-:Y:S02]  /*0560*/  ISETP.NE.OR P1, PT, R3, RZ, !P1 ;  /* 0x000000ff0300720c */ /* 0x004fe40004f25670 */
[----:B------:R-:W-:-:S04]  /*0570*/  SHF.R.S32.HI R3, RZ, 0x1f, R2 ;  /* 0x0000001fff037819 */ /* 0x000fc80000011402 */
[----:B------:R-:W-:-:S03]  /*0580*/  LEA.HI R3, R3, R2, RZ, 0x2 ;  /* 0x0000000203037211 */ /* 0x000fc600078f10ff */
[----:B------:R-:W-:Y:S01]  /*0590*/  VOTEU.ALL UP0, P0 ;  /* 0x00000000003f7886 */ /* 0x000fe20000000000 */
[----:B------:R-:W-:-:S03]  /*05a0*/  LOP3.LUT R3, R3, 0xfffffffc, RZ, 0xc0, !PT ;  /* 0xfffffffc03037812 */ /* 0x000fc600078ec0ff */
[----:B------:R-:W-:Y:S01]  /*05b0*/  VOTEU.ALL UP1, P1 ;  /* 0x00000000003f7886 */ /* 0x000fe20000820000 */
[----:B------:R-:W0:Y:S01]  /*05c0*/  @!UP0 S2UR UR7, SR_CgaCtaId ;  /* 0x00000000000789c3 */ /* 0x000e220000008800 */
[----:B------:R-:W-:Y:S01]  /*05d0*/  @!UP0 UMOV UR6, 0x400 ;  /* 0x0000040000068882 */ /* 0x000fe20000000000 */
[----:B------:R-:W-:-:S04]  /*05e0*/  @!UP0 UIADD3 UR4, -UR4, 0x100000, URZ ;  /* 0x0010000004048890 */ /* 0x000fc8000fffe13f */
[----:B------:R-:W-:Y:S02]  /*05f0*/  @!UP0 USHF.L.U32 UR5, UR4, 0xb, URZ ;  /* 0x0000000b04058899 */ /* 0x000fe4000800063f */
[----:B------:R-:W-:Y:S01]  /*0600*/  @!UP0 USHF.L.U32 UR4, UR4, 0x1, URZ ;  /* 0x0000000104048899 */ /* 0x000fe2000800063f */
[----:B------:R-:W-:Y:S01]  /*0610*/  IMAD.IADD R20, R2, 0x1, -R3 ;  /* 0x0000000102147824 */ /* 0x000fe200078e0a03 */
[----:B------:R-:W-:Y:S01]  /*0620*/  @!UP1 UMOV UR9, 0x400 ;  /* 0x0000040000099882 */ /* 0x000fe20000000000 */
[----:B------:R-:W-:Y:S01]  /*0630*/  VOTEU.ALL UP2, P1 ;  /* 0x00000000003f7886 */ /* 0x000fe20000840000 */
[----:B------:R-:W-:Y:S01]  /*0640*/  VOTEU.ALL UP3, P1 ;  /* 0x00000000003f7886 */ /* 0x000fe20000860000 */
[----:B------:R-:W-:Y:S01]  /*0650*/  VOTEU.ALL UP4, P1 ;  /* 0x00000000003f7886 */ /* 0x000fe20000880000 */
[----:B------:R-:W1:Y:S01]  /*0660*/  @!UP1 S2UR UR10, SR_CgaCtaId ;  /* 0x00000000000a99c3 */ /* 0x000e620000008800 */
[----:B------:R-:W-:Y:S01]  /*0670*/  VOTEU.ALL UP5, P1 ;  /* 0x00000000003f7886 */ /* 0x000fe200008a0000 */
[----:B------:R-:W-:-:S04]  /*0680*/  ISETP.NE.U32.AND P1, PT, RZ, UR12, PT ;  /* 0x0000000cff007c0c */ /* 0x000fc8000bf25070 */
[----:B------:R-:W-:Y:S01]  /*0690*/  ISETP.NE.AND.EX P1, PT, RZ, UR13, PT, P1 ;  /* 0x0000000dff007c0c */ /* 0x000fe2000bf25310 */
[----:B0-----:R-:W-:Y:S02]  /*06a0*/  @!UP0 ULEA UR8, UR7, UR6, 0x18 ;  /* 0x0000000607088291 */ /* 0x001fe4000f8ec03f */
[----:B------:R-:W-:-:S04]  /*06b0*/  @!UP1 UIADD3 UR6, -UR11, 0x100000, URZ ;  /* 0x001000000b069890 */ /* 0x000fc8000fffe13f */
[----:B------:R-:W-:Y:S02]  /*06c0*/  @!UP1 USHF.L.U32 UR7, UR6, 0xb, URZ ;  /* 0x0000000b06079899 */ /* 0x000fe4000800063f */
[----:B------:R-:W-:Y:S01]  /*06d0*/  @!UP1 USHF.L.U32 UR6, UR6, 0x1, URZ ;  /* 0x0000000106069899 */ /* 0x000fe2000800063f */
[----:B---3--:R-:W-:Y:S01]  /*06e0*/  R2UR UR11, R4 ;  /* 0x00000000040b72ca */ /* 0x008fe200000e0000 */
[----:B------:R-:W-:Y:S01]  /*06f0*/  VOTEU.ALL UP0, P0 ;  /* 0x00000000003f7886 */ /* 0x000fe20000000000 */
[----:B-1----:R-:W-:Y:S01]  /*0700*/  @!UP1 ULEA UR9, UR10, UR9, 0x18 ;  /* 0x000000090a099291 */ /* 0x002fe2000f8ec03f */
[----:B------:R-:W-:Y:S01]  /*0710*/  VOTEU.ALL UP1, P0 ;  /* 0x00000000003f7886 */ /* 0x000fe20000020000 */
[C---:B------:R-:W-:Y:S01]  /*0720*/  ISETP.NE.AND P0, PT, R20.reuse, 0x3, PT ;  /* 0x000000031400780c */ /* 0x040fe20003f05270 */
[----:B------:R-:W0:Y:S02]  /*0730*/  FENCE.VIEW.ASYNC.S ;  /* 0x00000000000073c6 */ /* 0x000e240000000000 */
[----:B0-----:R0:W1:Y:S01]  /*0740*/  @!UP0 SYNCS.EXCH.64 URZ, [UR8+0x110], UR4 ;  /* 0x00011004083f85b2 */ /* 0x0010620008000100 */
[----:B------:R-:W-:-:S04]  /*0750*/  ISETP.EQ.OR P0, PT, R20, RZ, !P0 ;  /* 0x000000ff1400720c */ /* 0x000fc80004702670 */
[----:B------:R-:W-:-:S04]  /*0760*/  ISETP.EQ.AND P0, PT, R5, RZ, P0 ;  /* 0x000000ff0500720c */ /* 0x000fc80000702270 */
[----:B------:R-:W-:-:S04]  /*0770*/  SEL R7, RZ, 0x1, !P0 ;  /* 0x00000001ff077807 */ /* 0x000fc80004000000 */
[----:B------:R-:W-:Y:S01]  /*0780*/  SEL R7, R7, 0x2, P3 ;  /* 0x0000000207077807 */ /* 0x000fe20001800000 */
[----:B------:R0:W1:Y:S01]  /*0790*/  @!UP1 SYNCS.EXCH.64 URZ, [UR8+0x118], UR4 ;  /* 0x00011804083f95b2 */ /* 0x0000620008000100 */
[----:B------:R-:W-:Y:S01]  /*07a0*/  NOP ;  /* 0x0000000000007918 */ /* 0x000fe20000000000 */
[----:B------:R0:W1:Y:S01]  /*07b0*/  @!UP2 SYNCS.EXCH.64 URZ, [UR9+0xf0], UR6 ;  /* 0x0000f006093fa5b2 */ /* 0x0000620008000100 */
[----:B------:R0:W1:Y:S01]  /*07c0*/  @!UP3 SYNCS.EXCH.64 URZ, [UR9+0xf8], UR6 ;  /* 0x0000f806093fb5b2 */ /* 0x0000620008000100 */
[----:B------:R0:W1:Y:S01]  /*07d0*/  @!UP4 SYNCS.EXCH.64 URZ, [UR9+0x100], UR6 ;  /* 0x00010006093fc5b2 */ /* 0x0000620008000100 */
[----:B------:R0:W1:Y:S01]  /*07e0*/  @!UP5 SYNCS.EXCH.64 URZ, [UR9+0x108], UR6 ;  /* 0x00010806093fd5b2 */ /* 0x0000620008000100 */
[----:B------:R-:W-:Y:S01]  /*07f0*/  NOP ;  /* 0x0000000000007918 */ /* 0x000fe20000000000 */
[----:B-1----:R-:W-:Y:S06]  /*0800*/  BAR.SYNC.DEFER_BLOCKING 0x0 ;  /* 0x0000000000007b1d */ /* 0x002fec0000010000 */
[----:B0-----:R-:W-:Y:S05]  /*0810*/  @!P1 BRA `(.L_x_4) ;  /* 0x00000000001c9947 */ /* 0x001fea0003800000 */
[----:B------:R-:W0:Y:S02]  /*0820*/  LDC.64 R2, c[0x0][0x598] ;  /* 0x00016600ff027b82 */ /* 0x000e240000000a00 */
[----:B0-----:R-:W2:Y:S02]  /*0830*/  LDG.E.64 R2, desc[UR20][R2.64] ;  /* 0x0000001402027981 */ /* 0x001ea4000c1e1b00 */
[----:B--2---:R-:W-:-:S04]  /*0840*/  ISETP.NE.U32.AND P0, PT, R2, RZ, PT ;  /* 0x000000ff0200720c */ /* 0x004fc80003f05070 */
[----:B------:R-:W-:-:S13]  /*0850*/  ISETP.NE.AND.EX P0, PT, R3, RZ, PT, P0 ;  /* 0x000000ff0300720c */ /* 0x000fda0003f05300 */
[----:B------:R-:W-:Y:S05]  /*0860*/  @!P0 BRA `(.L_x_4) ;  /* 0x0000000000088947 */ /* 0x000fea0003800000 */
[----:B------:R2:W5:Y:S01]  /*0870*/  LD.E R12, desc[UR20][R2.64] ;  /* 0x00000014020c7980 */ /* 0x000562000c101900 */
[----:B------:R-:W-:Y:S05]  /*0880*/  BRA `(.L_x_5) ;  /* 0x0000000000207947 */ /* 0x000fea0003800000 */
.L_x_4:
[----:B------:R-:W-:Y:S02]  /*0890*/  ULDC.64 UR4, c[0x0][0x588] ;  /* 0x0001620000047ab9 */ /* 0x000fe40000000a00 */
[----:B------:R-:W-:-:S04]  /*08a0*/  ISETP.NE.U32.AND P0, PT, RZ, UR4, PT ;  /* 0x00000004ff007c0c */ /* 0x000fc8000bf05070 */
[----:B------:R-:W-:-:S13]  /*08b0*/  ISETP.NE.AND.EX P0, PT, RZ, UR5, PT, P0 ;  /* 0x00000005ff007c0c */ /* 0x000fda000bf05300 */
[----:B------:R-:W-:Y:S05]  /*08c0*/  @!P0 BRA `(.L_x_6) ;  /* 0x00000000000c8947 */ /* 0x000fea0003800000 */
[----:B------:R-:W0:Y:S02]  /*08d0*/  LDC.64 R12, c[0x0][0x588] ;  /* 0x00016200ff0c7b82 */ /* 0x000e240000000a00 */
[----:B0-----:R0:W5:Y:S01]  /*08e0*/  LDG.E R12, desc[UR20][R12.64] ;  /* 0x000000140c0c7981 */ /* 0x001162000c1e1900 */
[----:B------:R-:W-:Y:S05]  /*08f0*/  BRA `(.L_x_5) ;  /* 0x0000000000047947 */ /* 0x000fea0003800000 */
.L_x_6:
[----:B------:R-:W1:Y:S02]  /*0900*/  LDC R12, c[0x0][0x580] ;  /* 0x00016000ff0c7b82 */ /* 0x000e640000000800 */
.L_x_5:
[----:B------:R-:W-:Y:S02]  /*0910*/  ULDC.64 UR4, c[0x0][0x5a0] ;  /* 0x0001680000047ab9 */ /* 0x000fe40000000a00 */
[----:B------:R-:W-:-:S04]  /*0920*/  ISETP.NE.U32.AND P0, PT, RZ, UR4, PT ;  /* 0x00000004ff007c0c */ /* 0x000fc8000bf05070 */
[----:B------:R-:W-:-:S13]  /*0930*/  ISETP.NE.AND.EX P0, PT, RZ, UR5, PT, P0 ;  /* 0x00000005ff007c0c */ /* 0x000fda000bf05300 */
[----:B------:R-:W-:Y:S05]  /*0940*/  @!P0 BRA `(.L_x_7) ;  /* 0x00000000001c8947 */ /* 0x000fea0003800000 */
[----:B--2---:R-:W2:Y:S02]  /*0950*/  LDC.64 R2, c[0x0][0x5a0] ;  /* 0x00016800ff027b82 */ /* 0x004ea40000000a00 */
[----:B--2---:R-:W2:Y:S02]  /*0960*/  LDG.E.64 R2, desc[UR20][R2.64] ;  /* 0x0000001402027981 */ /* 0x004ea4000c1e1b00 */
[----:B--2---:R-:W-:-:S04]  /*0970*/  ISETP.NE.U32.AND P0, PT, R2, RZ, PT ;  /* 0x000000ff0200720c */ /* 0x004fc80003f05070 */
[----:B------:R-:W-:-:S13]  /*0980*/  ISETP.NE.AND.EX P0, PT, R3, RZ, PT, P0 ;  /* 0x000000ff0300720c */ /* 0x000fda0003f05300 */
[----:B------:R-:W-:Y:S05]  /*0990*/  @!P0 BRA `(.L_x_7) ;  /* 0x0000000000088947 */ /* 0x000fea0003800000 */
[----:B0-----:R4:W5:Y:S01]  /*09a0*/  LD.E R13, desc[UR20][R2.64] ;  /* 0x00000014020d7980 */ /* 0x001962000c101900 */
[----:B------:R-:W-:Y:S05]  /*09b0*/  BRA `(.L_x_8) ;  /* 0x0000000000207947 */ /* 0x000fea0003800000 */
.L_x_7:
[----:B------:R-:W-:Y:S02]  /*09c0*/  ULDC.64 UR4, c[0x0][0x590] ;  /* 0x0001640000047ab9 */ /* 0x000fe40000000a00 */
[----:B------:R-:W-:-:S04]  /*09d0*/  ISETP.NE.U32.AND P0, PT, RZ, UR4, PT ;  /* 0x00000004ff007c0c */ /* 0x000fc8000bf05070 */
[----:B------:R-:W-:-:S13]  /*09e0*/  ISETP.NE.AND.EX P0, PT, RZ, UR5, PT, P0 ;  /* 0x00000005ff007c0c */ /* 0x000fda000bf05300 */
[----:B------:R-:W-:Y:S05]  /*09f0*/  @!P0 BRA `(.L_x_9) ;  /* 0x00000000000c8947 */ /* 0x000fea0003800000 */
[----:B--2---:R-:W0:Y:S02]  /*0a00*/  LDC.64 R2, c[0x0][0x590] ;  /* 0x00016400ff027b82 */ /* 0x004e240000000a00 */
[----:B0-----:R3:W5:Y:S01]  /*0a10*/  LDG.E R13, desc[UR20][R2.64] ;  /* 0x00000014020d7981 */ /* 0x001762000c1e1900 */
[----:B------:R-:W-:Y:S05]  /*0a20*/  BRA `(.L_x_8) ;  /* 0x0000000000047947 */ /* 0x000fea0003800000 */
.L_x_9:
[----:B0-----:R-:W0:Y:S02]  /*0a30*/  LDC R13, c[0x0][0x584] ;  /* 0x00016100ff0d7b82 */ /* 0x001e240000000800 */
.L_x_8:
[----:B------:R-:W1:Y:S01]  /*0a40*/  LDC R0, c[0x0][0x65c] ;  /* 0x00019700ff007b82 */ /* 0x000e620000000800 */
[----:B------:R-:W2:Y:S01]  /*0a50*/  S2R R21, SR_CTAID.Y ;  /* 0x0000000000157919 */ /* 0x000ea20000002600 */
[----:B------:R-:W-:Y:S01]  /*0a60*/  ULDC UR8, c[0x0][0x28c] ;  /* 0x0000a30000087ab9 */ /* 0x000fe20000000800 */
[----:B------:R-:W-:Y:S01]  /*0a70*/  ISETP.NE.AND P0, PT, R5, 0x2, PT ;  /* 0x000000020500780c */ /* 0x000fe20003f05270 */
[----:B------:R-:W-:Y:S01]  /*0a80*/  UIADD3 UR8, UR8, 0x7f, URZ ;  /* 0x0000007f08087890 */ /* 0x000fe2000fffe03f */
[----:B------:R-:W0:Y:S01]  /*0a90*/  S2R R14, SR_CTAID.X ;  /* 0x00000000000e7919 */ /* 0x000e220000002500 */
[----:B------:R-:W-:Y:S01]  /*0aa0*/  UMOV UR5, URZ ;  /* 0x0000003f00057c82 */ /* 0x000fe20008000000 */
[----:B------:R-:W-:Y:S01]  /*0ab0*/  UMOV UR4, URZ ;  /* 0x0000003f00047c82 */ /* 0x000fe20008000000 */
[----:B------:R-:W-:-:S04]  /*0ac0*/  USHF.R.S32.HI UR9, URZ, 0x1f, UR8 ;  /* 0x0000001f3f097899 */ /* 0x000fc80008011408 */
[----:B------:R-:W-:-:S04]  /*0ad0*/  ULEA.HI UR9, UR9, UR8, URZ, 0x7 ;  /* 0x0000000809097291 */ /* 0x000fc8000f8f383f */
[----:B------:R-:W-:Y:S01]  /*0ae0*/  USHF.R.S32.HI UR13, URZ, 0x7, UR9 ;  /* 0x000000073f0d7899 */ /* 0x000fe20008011409 */
[----:B-1----:R-:W-:-:S13]  /*0af0*/  ISETP.NE.AND P4, PT, R0, 0x1, PT ;  /* 0x000000010000780c */ /* 0x002fda0003f85270 */
[----:B------:R-:W0:Y:S01]  /*0b00*/  @P4 LDC R15, c[0x0][0x10] ;  /* 0x00000400ff0f4b82 */ /* 0x000e220000000800 */
[----:B--234-:R-:W-:Y:S02]  /*0b10*/  @P4 IMAD.MOV.U32 R2, RZ, RZ, R21 ;  /* 0x000000ffff024224 */ /* 0x01cfe400078e0015 */
[----:B------:R-:W-:Y:S02]  /*0b20*/  @P4 IMAD.MOV.U32 R3, RZ, RZ, RZ ;  /* 0x000000ffff034224 */ /* 0x000fe400078e00ff */
[----:B------:R-:W-:-:S03]  /*0b30*/  @P4 IMAD.MOV.U32 R5, RZ, RZ, RZ ;  /* 0x000000ffff054224 */ /* 0x000fc600078e00ff */
[----:B------:R-:W1:Y:S01]  /*0b40*/  @!P4 LDC R9, c[0x0][0xc] ;  /* 0x00000300ff09cb82 */ /* 0x000e620000000800 */
[----:B------:R-:W-:Y:S01]  /*0b50*/  ULDC UR6, c[0x0][0xc] ;  /* 0x0000030000067ab9 */ /* 0x000fe20000000800 */
[----:B------:R-:W-:Y:S02]  /*0b60*/  ULDC UR7, c[0x0][0x10] ;  /* 0x0000040000077ab9 */ /* 0x000fe40000000800 */
[----:B------:R-:W-:-:S04]  /*0b70*/  UIMAD.WIDE.U32 UR6, UR6, UR7, URZ ;  /* 0x00000007060672a5 */ /* 0x000fc8000f8e003f */
[----:B------:R-:W2:Y:S01]  /*0b80*/  LDC R8, c[0x0][0x14] ;  /* 0x00000500ff087b82 */ /* 0x000ea20000000800 */
[----:B0-----:R-:W-:-:S04]  /*0b90*/  @P4 IMAD.WIDE.U32 R2, R14, R15, R2 ;  /* 0x0000000f0e024225 */ /* 0x001fc800078e0002 */
[----:B------:R-:W-:Y:S02]  /*0ba0*/  IMAD.MOV.U32 R15, RZ, RZ, RZ ;  /* 0x000000ffff0f7224 */ /* 0x000fe400078e00ff */
[----:B------:R-:W-:Y:S02]  /*0bb0*/  @P4 IMAD.IADD R3, R3, 0x1, R5 ;  /* 0x0000000103034824 */ /* 0x000fe400078e0205 */
[----:B-1----:R-:W-:-:S04]  /*0bc0*/  @!P4 IMAD.WIDE.U32 R4, R9, R21, R14 ;  /* 0x000000150904c225 */ /* 0x002fc800078e000e */
[----:B------:R-:W-:Y:S02]  /*0bd0*/  @!P4 IMAD.MOV.U32 R2, RZ, RZ, R4 ;  /* 0x000000ffff02c224 */ /* 0x000fe400078e0004 */
[----:B------:R-:W-:Y:S02]  /*0be0*/  @!P4 IMAD.MOV.U32 R3, RZ, RZ, R5 ;  /* 0x000000ffff03c224 */ /* 0x000fe400078e0005 */
[C---:B--2---:R-:W-:Y:S02]  /*0bf0*/  IMAD R17, R8.reuse, UR7, RZ ;  /* 0x0000000708117c24 */ /* 0x044fe4000f8e02ff */
[----:B------:R-:W-:Y:S01]  /*0c00*/  IMAD.WIDE.U32 R8, R8, UR6, RZ ;  /* 0x0000000608087c25 */ /* 0x000fe2000f8e00ff */
[----:B------:R-:W-:-:S03]  /*0c10*/  ULDC.64 UR6, c[0x0][0x650] ;  /* 0x0001940000067ab9 */ /* 0x000fc60000000a00 */
[----:B------:R-:W-:Y:S01]  /*0c20*/  IMAD.IADD R0, R9, 0x1, R17 ;  /* 0x0000000109007824 */ /* 0x000fe200078e0211 */
[----:B------:R-:W-:Y:S06]  /*0c30*/  @P0 BRA `(.L_x_10) ;  /* 0x0000000000240947 */ /* 0x000fec0003800000 */
[----:B------:R-:W-:Y:S01]  /*0c40*/  USHF.R.U32.HI UR4, URZ, 0x1, UR13 ;  /* 0x000000013f047899 */ /* 0x000fe2000801160d */
[----:B------:R-:W-:Y:S01]  /*0c50*/  IADD3 R2, P0, R2, R8, RZ ;  /* 0x0000000802027210 */ /* 0x000fe20007f1e0ff */
[----:B------:R-:W-:Y:S02]  /*0c60*/  UISETP.GE.U32.AND UP0, UPT, UR13, 0xe, UPT ;  /* 0x0000000e0d00788c */ /* 0x000fe4000bf06070 */
[----:B------:R-:W-:Y:S02]  /*0c70*/  UIMAD.WIDE.U32 UR4, UR4, -0x6db6db6d, URZ ;  /* 0x92492493040478a5 */ /* 0x000fe4000f8e003f */
[----:B------:R-:W-:Y:S02]  /*0c80*/  IMAD.X R3, R0, 0x1, R3, P0 ;  /* 0x0000000100037824 */ /* 0x000fe400000e0603 */
[----:B------:R-:W-:-:S03]  /*0c90*/  USHF.R.U32.HI UR5, URZ, 0x2, UR5 ;  /* 0x000000023f057899 */ /* 0x000fc60008011605 */
[----:B------:R-:W-:Y:S02]  /*0ca0*/  UMOV UR4, URZ ;  /* 0x0000003f00047c82 */ /* 0x000fe40008000000 */
[----:B------:R-:W-:Y:S02]  /*0cb0*/  @UP0 ULOP3.LUT UR4, UR5, 0x1, URZ, 0xc0, !UPT ;  /* 0x0000000105040892 */ /* 0x000fe4000f8ec03f */
[----:B------:R-:W-:-:S12]  /*0cc0*/  UIMAD UR5, UR5, -0xe, UR13 ;  /* 0xfffffff2050578a4 */ /* 0x000fd8000f8e020d */
.L_x_10:
[----:B------:R-:W-:Y:S01]  /*0cd0*/  ISETP.GE.U32.AND P0, PT, R2, UR6, PT ;  /* 0x0000000602007c0c */ /* 0x000fe2000bf06070 */
[----:B------:R-:W-:Y:S01]  /*0ce0*/  IMAD.MOV.U32 R6, RZ, RZ, -0x1 ;  /* 0xffffffffff067424 */ /* 0x000fe200078e00ff */
[----:B------:R-:W-:Y:S01]  /*0cf0*/  PRMT R16, RZ, 0x7610, R16 ;  /* 0x00007610ff107816 */ /* 0x000fe20000000010 */
[----:B------:R-:W-:Y:S01]  /*0d00*/  IMAD.MOV.U32 R4, RZ, RZ, -0x1 ;  /* 0xffffffffff047424 */ /* 0x000fe200078e00ff */
[----:B------:R-:W-:Y:S01]  /*0d10*/  ISETP.GE.U32.AND.EX P0, PT, R3, UR7, PT, P0 ;  /* 0x0000000703007c0c */ /* 0x000fe2000bf06100 */
[----:B------:R-:W-:-:S12]  /*0d20*/  IMAD.MOV.U32 R5, RZ, RZ, -0x1 ;  /* 0xffffffffff057424 */ /* 0x000fd800078e00ff */
[----:B------:R-:W-:Y:S05]  /*0d30*/  @P0 BRA `(.L_x_11) ;  /* 0x00000004005c0947 */ /* 0x000fea0003800000 */
[----:B------:R-:W0:Y:S01]  /*0d40*/  LDC.64 R24, c[0x0][0x628] ;  /* 0x00018a00ff187b82 */ /* 0x000e220000000a00 */
[----:B------:R-:W-:Y:S02]  /*0d50*/  IMAD.MOV.U32 R4, RZ, RZ, R2 ;  /* 0x000000ffff047224 */ /* 0x000fe400078e0002 */
[----:B------:R-:W-:-:S05]  /*0d60*/  IMAD.MOV.U32 R5, RZ, RZ, R3 ;  /* 0x000000ffff057224 */ /* 0x000fca00078e0003 */
[----:B------:R-:W1:Y:S08]  /*0d70*/  LDC R6, c[0x0][0x630] ;  /* 0x00018c00ff067b82 */ /* 0x000e700000000800 */
[----:B------:R-:W2:Y:S01]  /*0d80*/  LDC.64 R26, c[0x0][0x620] ;  /* 0x00018800ff1a7b82 */ /* 0x000ea20000000a00 */
[----:B0-----:R-:W-:-:S04]  /*0d90*/  ISETP.NE.U32.AND P0, PT, R24, RZ, PT ;  /* 0x000000ff1800720c */ /* 0x001fc80003f05070 */
[----:B------:R-:W-:-:S13]  /*0da0*/  ISETP.NE.AND.EX P0, PT, R25, RZ, PT, P0 ;  /* 0x000000ff1900720c */ /* 0x000fda0003f05300 */
[----:B-12---:R-:W-:Y:S05]  /*0db0*/  @!P0 BRA `(.L_x_12) ;  /* 0x0000000000288947 */ /* 0x006fea0003800000 */
[----:B------:R-:W0:Y:S02]  /*0dc0*/  LDC R19, c[0x0][0x634] ;  /* 0x00018d00ff137b82 */ /* 0x000e240000000800 */
[----:B0-----:R-:W-:-:S05]  /*0dd0*/  IADD3 R19, P0, R2, R19, RZ ;  /* 0x0000001302137210 */ /* 0x001fca0007f1e0ff */
[----:B------:R-:W-:-:S04]  /*0de0*/  IMAD.X R23, RZ, RZ, R3, P0 ;  /* 0x000000ffff177224 */ /* 0x000fc800000e0603 */
[----:B------:R-:W-:-:S04]  /*0df0*/  IMAD.WIDE.U32 R4, R23, R24, RZ ;  /* 0x0000001817047225 */ /* 0x000fc800078e00ff */
[----:B------:R-:W-:-:S04]  /*0e00*/  IMAD.WIDE.U32 R16, P0, R19, R25, R4 ;  /* 0x0000001913107225 */ /* 0x000fc80007800004 */
[----:B------:R-:W-:-:S04]  /*0e10*/  IMAD.WIDE.U32 R4, R19, R24, RZ ;  /* 0x0000001813047225 */ /* 0x000fc800078e00ff */
[----:B------:R-:W-:Y:S01]  /*0e20*/  IMAD.X R19, RZ, RZ, RZ, P0 ;  /* 0x000000ffff137224 */ /* 0x000fe200000e06ff */
[----:B------:R-:W-:Y:S01]  /*0e30*/  IADD3 RZ, P0, R5, R16, RZ ;  /* 0x0000001005ff7210 */ /* 0x000fe20007f1e0ff */
[----:B------:R-:W-:-:S04]  /*0e40*/  IMAD.MOV.U32 R18, RZ, RZ, R17 ;  /* 0x000000ffff127224 */ /* 0x000fc800078e0011 */
[----:B------:R-:W-:-:S08]  /*0e50*/  IMAD.WIDE.U32.X R4, R23, R25, R18, P0 ;  /* 0x0000001917047225 */ /* 0x000fd000000e0412 */
.L_x_12:
[--C-:B------:R-:W-:Y:S01]  /*0e60*/  SHF.R.U64 R32, R4, R6, R5.reuse ;  /* 0x0000000604207219 */ /* 0x100fe20000001205 */
[----:B------:R-:W0:Y:S01]  /*0e70*/  LDC.64 R28, c[0x0][0x640] ;  /* 0x00019000ff1c7b82 */ /* 0x000e220000000a00 */
[----:B------:R-:W-:Y:S01]  /*0e80*/  I2FP.F32.U32 R4, R14 ;  /* 0x0000000e00047245 */ /* 0x000fe20000201000 */
[----:B------:R-:W-:Y:S01]  /*0e90*/  ULDC UR6, c[0x0][0x150] ;  /* 0x0000540000067ab9 */ /* 0x000fe20000000800 */
[----:B------:R-:W-:Y:S02]  /*0ea0*/  SHF.R.U32.HI R5, RZ, R6, R5 ;  /* 0x00000006ff057219 */ /* 0x000fe40000011605 */
[----:B------:R-:W-:Y:S01]  /*0eb0*/  IADD3 R17, P0, RZ, -R32, RZ ;  /* 0x80000020ff117210 */ /* 0x000fe20007f1e0ff */
[----:B------:R-:W-:Y:S01]  /*0ec0*/  FMUL R6, R4, UR6 ;  /* 0x0000000604067c20 */ /* 0x000fe20008400000 */
[----:B------:R-:W-:Y:S01]  /*0ed0*/  ULDC UR6, c[0x0][0x154] ;  /* 0x0000550000067ab9 */ /* 0x000fe20000000800 */
[----:B------:R-:W1:Y:S02]  /*0ee0*/  LDC R18, c[0x0][0x618] ;  /* 0x00018600ff127b82 */ /* 0x000e640000000800 */
[----:B------:R-:W-:-:S02]  /*0ef0*/  IMAD.X R19, RZ, RZ, ~R5, P0 ;  /* 0x000000ffff137224 */ /* 0x000fc400000e0e05 */
[----:B------:R-:W2:Y:S01]  /*0f00*/  F2I.U32.TRUNC.NTZ R6, R6 ;  /* 0x0000000600067305 */ /* 0x000ea2000020f000 */
[----:B------:R-:W-:-:S03]  /*0f10*/  IMAD.WIDE.U32 R4, R17, R26, R2 ;  /* 0x0000001a11047225 */ /* 0x000fc600078e0002 */
[----:B------:R-:W3:Y:S01]  /*0f20*/  LDC R15, c[0x0][0x144] ;  /* 0x00005100ff0f7b82 */ /* 0x000ee20000000800 */
[----:B------:R-:W-:-:S04]  /*0f30*/  IMAD R16, R19, R26, RZ ;  /* 0x0000001a13107224 */ /* 0x000fc800078e02ff */
[----:B------:R-:W-:-:S03]  /*0f40*/  IMAD R17, R17, R27, R16 ;  /* 0x0000001b11117224 */ /* 0x000fc600078e0210 */
[----:B------:R-:W4:Y:S01]  /*0f50*/  LDC R22, c[0x0][0x608] ;  /* 0x00018200ff167b82 */ /* 0x000f220000000800 */
[----:B------:R-:W-:Y:S01]  /*0f60*/  IMAD.IADD R17, R5, 0x1, R17 ;  /* 0x0000000105117824 */ /* 0x000fe200078e0211 */
[----:B0-----:R-:W-:Y:S01]  /*0f70*/  ISETP.NE.U32.AND P0, PT, R28, RZ, PT ;  /* 0x000000ff1c00720c */ /* 0x001fe20003f05070 */
[----:B--2---:R-:W-:-:S03]  /*0f80*/  IMAD.MOV R5, RZ, RZ, -R6 ;  /* 0x000000ffff057224 */ /* 0x004fc600078e0a06 */
[----:B------:R-:W-:Y:S02]  /*0f90*/  ISETP.NE.AND.EX P0, PT, R29, RZ, PT, P0 ;  /* 0x000000ff1d00720c */ /* 0x000fe40003f05300 */
[----:B------:R-:W0:Y:S01]  /*0fa0*/  LDC R19, c[0x0][0x658] ;  /* 0x00019600ff137b82 */ /* 0x000e220000000800 */
[-CC-:B-1----:R-:W-:Y:S02]  /*0fb0*/  SHF.R.U64 R26, R4, R18.reuse, R17.reuse ;  /* 0x00000012041a7219 */ /* 0x182fe40000001211 */
[----:B------:R-:W-:Y:S02]  /*0fc0*/  I2FP.F32.U32 R4, R21 ;  /* 0x0000001500047245 */ /* 0x000fe40000201000 */
[----:B------:R-:W-:Y:S01]  /*0fd0*/  SHF.R.U32.HI R17, RZ, R18, R17 ;  /* 0x00000012ff117219 */ /* 0x000fe20000011611 */
[----:B------:R-:W-:Y:S02]  /*0fe0*/  IMAD.MOV.U32 R18, RZ, RZ, 0x1 ;  /* 0x00000001ff127424 */ /* 0x000fe400078e00ff */
[----:B------:R-:W1:Y:S01]  /*0ff0*/  LDC R24, c[0x0][0x148] ;  /* 0x00005200ff187b82 */ /* 0x000e620000000800 */
[----:B---3--:R-:W-:-:S02]  /*1000*/  IMAD R6, R15, R5, R14 ;  /* 0x000000050f067224 */ /* 0x008fc400078e020e */
[----:B------:R-:W-:Y:S01]  /*1010*/  FMUL R5, R4, UR6 ;  /* 0x0000000604057c20 */ /* 0x000fe20008400000 */
[----:B------:R-:W-:-:S04]  /*1020*/  IMAD.MOV.U32 R4, RZ, RZ, -0x1 ;  /* 0xffffffffff047424 */ /* 0x000fc800078e00ff */
[----:B------:R-:W2:Y:S01]  /*1030*/  LDC R25, c[0x0][0x600] ;  /* 0x00018000ff197b82 */ /* 0x000ea20000000800 */
[-CC-:B----4-:R-:W-:Y:S02]  /*1040*/  SHF.R.U64 R34, R26, R22.reuse, R17.reuse ;  /* 0x000000161a227219 */ /* 0x190fe40000001211 */
[----:B------:R-:W-:Y:S02]  /*1050*/  SHF.R.U32.HI R14, RZ, R22, R17 ;  /* 0x00000016ff0e7219 */ /* 0x000fe40000011611 */
[----:B------:R3:W4:Y:S03]  /*1060*/  F2I.U32.TRUNC.NTZ R22, R5 ;  /* 0x0000000500167305 */ /* 0x000726000020f000 */
[----:B------:R-:W1:Y:S01]  /*1070*/  LDC R27, c[0x0][0x648] ;  /* 0x00019200ff1b7b82 */ /* 0x000e620000000800 */
[-C--:B0-----:R-:W-:Y:S02]  /*1080*/  SHF.R.U64 R36, R34, R19.reuse, R14 ;  /* 0x0000001322247219 */ /* 0x081fe4000000120e */
[----:B------:R-:W-:-:S02]  /*1090*/  SHF.L.U32 R4, R4, R19, RZ ;  /* 0x0000001304047219 */ /* 0x000fc400000006ff */
[-C--:B------:R-:W-:Y:S02]  /*10a0*/  SHF.R.U32.HI R14, RZ, R19.reuse, R14 ;  /* 0x00000013ff0e7219 */ /* 0x080fe4000001160e */
[----:B------:R-:W-:Y:S01]  /*10b0*/  SHF.L.U32 R18, R18, R19, RZ ;  /* 0x0000001312127219 */ /* 0x000fe200000006ff */
[----:B------:R-:W0:Y:S01]  /*10c0*/  LDC R31, c[0x0][0x638] ;  /* 0x00018e00ff1f7b82 */ /* 0x000e220000000800 */
[----:B------:R-:W-:Y:S01]  /*10d0*/  LOP3.LUT R19, RZ, R4, RZ, 0x33, !PT ;  /* 0x00000004ff137212 */ /* 0x000fe200078e33ff */
[----:B------:R-:W-:Y:S02]  /*10e0*/  IMAD.MOV.U32 R4, RZ, RZ, R36 ;  /* 0x000000ffff047224 */ /* 0x000fe400078e0024 */
[----:B---3--:R-:W-:-:S04]  /*10f0*/  IMAD.MOV.U32 R5, RZ, RZ, R14 ;  /* 0x000000ffff057224 */ /* 0x008fc800078e000e */
[----:B------:R-:W3:Y:S01]  /*1100*/  LDC R30, c[0x0][0x610] ;  /* 0x00018400ff1e7b82 */ /* 0x000ee20000000800 */
[----:B----4-:R-:W-:Y:S05]  /*1110*/  @!P0 BRA `(.L_x_13) ;  /* 0x0000000000288947 */ /* 0x010fea0003800000 */
[----:B------:R-:W4:Y:S02]  /*1120*/  LDC R17, c[0x0][0x64c] ;  /* 0x00019300ff117b82 */ /* 0x000f240000000800 */
[----:B----4-:R-:W-:-:S05]  /*1130*/  IADD3 R17, P0, R36, R17, RZ ;  /* 0x0000001124117210 */ /* 0x010fca0007f1e0ff */
        /* <DEDUP_REMOVED lines=8> */
.L_x_13:
[----:B-1----:R-:W-:Y:S01]  /*11c0*/  SHF.R.U64 R4, R4, R27, R5 ;  /* 0x0000001b04047219 */ /* 0x002fe20000001205 */
[----:B--2---:R-:W-:Y:S01]  /*11d0*/  VIADD R5, R25, 0xffffffff ;  /* 0xffffffff19057836 */ /* 0x004fe20000000000 */
[----:B------:R-:W-:Y:S01]  /*11e0*/  LOP3.LUT R19, R34, R19, RZ, 0xc0, !PT ;  /* 0x0000001322137212 */ /* 0x000fe200078ec0ff */
[----:B------:R-:W-:Y:S02]  /*11f0*/  IMAD.MOV R22, RZ, RZ, -R22 ;  /* 0x000000ffff167224 */ /* 0x000fe400078e0a16 */
[----:B------:R-:W-:Y:S01]  /*1200*/  IMAD.MOV R14, RZ, RZ, -R4 ;  /* 0x000000ffff0e7224 */ /* 0x000fe200078e0a04 */
[----:B------:R-:W-:Y:S01]  /*1210*/  LOP3.LUT R5, R26, R5, RZ, 0xc0, !PT ;  /* 0x000000051a057212 */ /* 0x000fe200078ec0ff */
[----:B------:R-:W-:Y:S02]  /*1220*/  IMAD R19, R18, R4, R19 ;  /* 0x0000000412137224 */ /* 0x000fe400078e0213 */
[----:B------:R-:W-:Y:S02]  /*1230*/  @P4 IMAD R6, R24, R22, R21 ;  /* 0x0000001618064224 */ /* 0x000fe400078e0215 */
[----:B0-----:R-:W-:-:S02]  /*1240*/  IMAD R4, R14, R31, R36 ;  /* 0x0000001f0e047224 */ /* 0x001fc400078e0224 */
[----:B---3--:R-:W-:Y:S02]  /*1250*/  IMAD R6, R19, R30, R6 ;  /* 0x0000001e13067224 */ /* 0x008fe400078e0206 */
[----:B------:R-:W-:Y:S02]  /*1260*/  IMAD R5, R4, R25, R5 ;  /* 0x0000001904057224 */ /* 0x000fe400078e0205 */
[----:B------:R-:W-:-:S03]  /*1270*/  IMAD.MOV.U32 R16, RZ, RZ, 0x1 ;  /* 0x00000001ff107424 */ /* 0x000fc600078e00ff */
[----:B------:R-:W-:Y:S02]  /*1280*/  SEL R4, R5, R6, !P4 ;  /* 0x0000000605047207 */ /* 0x000fe40006000000 */
[----:B------:R-:W-:Y:S01]  /*1290*/  SEL R6, R6, R5, !P4 ;  /* 0x0000000506067207 */ /* 0x000fe20006000000 */
[----:B------:R-:W-:-:S07]  /*12a0*/  IMAD.MOV.U32 R5, RZ, RZ, R32 ;  /* 0x000000ffff057224 */ /* 0x000fce00078e0020 */
.L_x_11:
[----:B------:R-:W-:Y:S05]  /*12b0*/  @!P2 BRA `(.L_x_14) ;  /* 0x000000440048a947 */ /* 0x000fea0003800000 */
[----:B------:R-:W-:-:S13]  /*12c0*/  ISETP.GT.U32.AND P0, PT, R33, 0x1, PT ;  /* 0x000000012100780c */ /* 0x000fda0003f04070 */
[----:B------:R-:W-:Y:S05]  /*12d0*/  @P0 EXIT ;  /* 0x000000000000094d */ /* 0x000fea0003800000 */
.L_x_15:
[----:B------:R-:W-:-:S08]  /*12e0*/  NOP ;  /* 0x0000000000007918 */ /* 0x000fd00000000000 */
[----:B------:R-:W0:Y:S02]  /*12f0*/  USETMAXREG.TRY_ALLOC.CTAPOOL UP0, 0xe8 ;  /* 0x000000e8000079c8 */ /* 0x000e240008000600 */
[----:B0-----:R-:W-:-:S13]  /*1300*/  PLOP3.LUT P0, PT, PT, PT, UP0, 0x80, 0x0 ;  /* 0x000000000000781c */ /* 0x001fda0003f0f008 */
[----:B------:R-:W-:Y:S05]  /*1310*/  @!P0 BRA `(.L_x_15) ;  /* 0xfffffffc00f08947 */ /* 0x000fea000383ffff */
[----:B------:R-:W-:-:S13]  /*1320*/  LOP3.LUT P0, RZ, R16, 0xff, RZ, 0xc0, !PT ;  /* 0x000000ff10ff7812 */ /* 0x000fda000780c0ff */
[----:B------:R-:W-:Y:S05]  /*1330*/  @!P0 EXIT ;  /* 0x000000000000894d */ /* 0x000fea0003800000 */
[----:B------:R-:W0:Y:S01]  /*1340*/  S2UR UR6, SR_CgaCtaId ;  /* 0x00000000000679c3 */ /* 0x000e220000008800 */
[----:B------:R-:W-:Y:S01]  /*1350*/  SHF.R.S32.HI R11, RZ, 0x1f, R10 ;  /* 0x0000001fff0b7819 */ /* 0x000fe2000001140a */
[----:B------:R-:W-:Y:S01]  /*1360*/  UIADD3 UR7, UR11, -0x1, URZ ;  /* 0xffffffff0b077890 */ /* 0x000fe2000fffe03f */
[----:B------:R-:W-:Y:S01]  /*1370*/  LOP3.LUT R86, R7, 0x1, RZ, 0xfc, !PT ;  /* 0x0000000107567812 */ /* 0x000fe200078efcff */
[----:B------:R-:W-:Y:S01]  /*1380*/  UMOV UR9, 0x400 ;  /* 0x0000040000097882 */ /* 0x000fe20000000000 */
[CC--:B------:R-:W-:Y:S01]  /*1390*/  LEA.HI R15, R11.reuse, R10.reuse, RZ, 0x2 ;  /* 0x0000000a0b0f7211 */ /* 0x0c0fe200078f10ff */
[----:B------:R-:W-:Y:S01]  /*13a0*/  UISETP.LT.AND UP0, UPT, UR13, 0x1, UPT ;  /* 0x000000010d00788c */ /* 0x000fe2000bf01270 */
[----:B------:R-:W-:Y:S01]  /*13b0*/  LEA.HI R16, R11, R10, RZ, 0x5 ;  /* 0x0000000a0b107211 */ /* 0x000fe200078f28ff */
[----:B------:R-:W-:Y:S01]  /*13c0*/  USHF.L.U32 UR22, UR13, 0x1, URZ ;  /* 0x000000010d167899 */ /* 0x000fe2000800063f */
[--C-:B------:R-:W-:Y:S01]  /*13d0*/  SHF.R.S32.HI R14, RZ, 0x2, R15.reuse ;  /* 0x00000002ff0e7819 */ /* 0x100fe2000001140f */
[----:B------:R-:W-:Y:S01]  /*13e0*/  USEL UR10, UR13, 0x1, UP0 ;  /* 0x000000010d0a7887 */ /* 0x000fe20008000000 */
[----:B------:R-:W-:Y:S01]  /*13f0*/  SHF.R.S32.HI R17, RZ, 0x1f, R15 ;  /* 0x0000001fff117819 */ /* 0x000fe2000001140f */
[----:B------:R-:W-:Y:S01]  /*1400*/  UISETP.NE.AND UP0, UPT, UR7, URZ, UPT ;  /* 0x0000003f0700728c */ /* 0x000fe2000bf05270 */
[----:B------:R-:W-:Y:S01]  /*1410*/  LOP3.LUT R11, R15, 0xfffffffc, RZ, 0xc0, !PT ;  /* 0xfffffffc0f0b7812 */ /* 0x000fe200078ec0ff */
[----:B------:R-:W-:Y:S01]  /*1420*/  UIADD3 UR10, -UR10, UR13, URZ ;  /* 0x0000000d0a0a7290 */ /* 0x000fe2000fffe13f */
[----:B------:R-:W-:Y:S01]  /*1430*/  LEA.HI R17, R17, R14, RZ, 0x3 ;  /* 0x0000000e11117211 */ /* 0x000fe200078f18ff */
[----:B------:R-:W-:-:S02]  /*1440*/  USEL UR16, URZ, 0x1, UP0 ;  /* 0x000000013f107887 */ /* 0x000fc40008000000 */
[----:B------:R-:W-:Y:S01]  /*1450*/  IMAD.IADD R18, R10, 0x1, -R11 ;  /* 0x000000010a127824 */ /* 0x000fe200078e0a0b */
[----:B------:R-:W-:-:S03]  /*1460*/  LOP3.LUT R17, R17, 0xfffffff8, RZ, 0xc0, !PT ;  /* 0xfffffff811117812 */ /* 0x000fc600078ec0ff */
[----:B------:R-:W-:Y:S01]  /*1470*/  IMAD.U32 R87, RZ, RZ, UR16 ;  /* 0x00000010ff577e24 */ /* 0x000fe2000f8e00ff */
[----:B0-----:R-:W-:Y:S01]  /*1480*/  ULEA UR9, UR6, UR9, 0x18 ;  /* 0x0000000906097291 */ /* 0x001fe2000f8ec03f */
[----:B------:R-:W-:Y:S01]  /*1490*/  IMAD.IADD R14, R14, 0x1, -R17 ;  /* 0x000000010e0e7824 */ /* 0x000fe200078e0a11 */
[----:B------:R-:W-:Y:S01]  /*14a0*/  USHF.L.U32 UR6, UR7, 0x3, URZ ;  /* 0x0000000307067899 */ /* 0x000fe2000800063f */
[----:B------:R-:W-:Y:S01]  /*14b0*/  SHF.R.S32.HI R17, RZ, 0x5, R16 ;  /* 0x00000005ff117819 */ /* 0x000fe20000011410 */
[----:B------:R-:W-:Y:S02]  /*14c0*/  UIADD3 UR7, UR9, 0x200, URZ ;  /* 0x0000020009077890 */ /* 0x000fe4000fffe03f */
[----:B------:R-:W-:Y:S01]  /*14d0*/  ULOP3.LUT UR6, UR6, 0x8, URZ, 0xc0, !UPT ;  /* 0x0000000806067892 */ /* 0x000fe2000f8ec03f */
[--C-:B------:R-:W-:Y:S01]  /*14e0*/  SHF.R.S32.HI R15, RZ, 0x1f, R14.reuse ;  /* 0x0000001fff0f7819 */ /* 0x100fe2000001140e */
[----:B------:R-:W-:Y:S01]  /*14f0*/  UIADD3 UR8, UR9, 0x1c200, URZ ;  /* 0x0001c20009087890 */ /* 0x000fe2000fffe03f */
[----:B------:R-:W-:Y:S01]  /*1500*/  IMAD R19, R17, -0x10, -R14 ;  /* 0xfffffff011137824 */ /* 0x000fe200078e0a0e */
[----:B------:R-:W-:-:S02]  /*1510*/  USHF.R.U32.HI UR7, URZ, 0x4, UR7 ;  /* 0x000000043f077899 */ /* 0x000fc40008011607 */
[----:B------:R-:W-:Y:S01]  /*1520*/  USHF.R.U32.HI UR8, URZ, 0x4, UR8 ;  /* 0x000000043f087899 */ /* 0x000fe20008011608 */
[----:B------:R-:W-:Y:S01]  /*1530*/  IMAD.WIDE R10, R17, 0x10, R14 ;  /* 0x00000010110a7825 */ /* 0x000fe200078e020e */
[----:B------:R-:W-:Y:S02]  /*1540*/  ULOP3.LUT UR24, UR6, 0x8, URZ, 0x3c, !UPT ;  /* 0x0000000806187892 */ /* 0x000fe4000f8e3c3f */
[----:B------:R-:W-:Y:S02]  /*1550*/  ULOP3.LUT UR12, UR6, 0x18, URZ, 0x3c, !UPT ;  /* 0x00000018060c7892 */ /* 0x000fe4000f8e3c3f */
[----:B------:R-:W-:Y:S01]  /*1560*/  UIADD3 UR23, UR9, 0xf0, URZ ;  /* 0x000000f009177890 */ /* 0x000fe2000fffe03f */
[----:B------:R-:W-:Y:S01]  /*1570*/  ULDC UR6, c[0x0][0x284] ;  /* 0x0000a10000067ab9 */ /* 0x000fe20000000800 */
[----:B------:R-:W-:Y:S01]  /*1580*/  ULOP3.LUT UR7, UR7, 0x3fff, URZ, 0xc0, !UPT ;  /* 0x00003fff07077892 */ /* 0x000fe2000f8ec03f */
[----:B------:R-:W-:Y:S01]  /*1590*/  VIADD R19, R19, UR6 ;  /* 0x0000000613137c36 */ /* 0x000fe20008000000 */
[----:B------:R-:W-:-:S02]  /*15a0*/  ULOP3.LUT UR8, UR8, 0x3fff, URZ, 0xc0, !UPT ;  /* 0x00003fff08087892 */ /* 0x000fc4000f8ec03f */
[----:B------:R-:W-:Y:S02]  /*15b0*/  ULEA UR11, UR11, UR23, 0x3 ;  /* 0x000000170b0b7291 */ /* 0x000fe4000f8e183f */
[----:B------:R-:W-:Y:S02]  /*15c0*/  ULOP3.LUT UR14, UR7, 0x10000, URZ, 0xfc, !UPT ;  /* 0x00010000070e7892 */ /* 0x000fe4000f8efc3f */
[----:B------:R-:W-:-:S12]  /*15d0*/  ULOP3.LUT UR15, UR8, 0x10000, URZ, 0xfc, !UPT ;  /* 0x00010000080f7892 */ /* 0x000fd8000f8efc3f */
.L_x_106:
[----:B------:R-:W-:Y:S01]  /*15e0*/  SHF.L.U32 R14, R87, 0x1f, RZ ;  /* 0x0000001f570e7819 */ /* 0x000fe200000006ff */
[----:B------:R-:W0:Y:S01]  /*15f0*/  LDC R15, c[0x0][0x28c] ;  /* 0x0000a300ff0f7b82 */ /* 0x000e220000000800 */
[----:B------:R-:W-:Y:S01]  /*1600*/  UMOV UR6, URZ ;  /* 0x0000003f00067c82 */ /* 0x000fe20008000000 */
[----:B------:R-:W-:Y:S01]  /*1610*/  UMOV UR25, UR5 ;  /* 0x0000000500197c82 */ /* 0x000fe20008000000 */
[----:B-1----:R-:W1:Y:S01]  /*1620*/  SYNCS.PHASECHK.TRANS64.TRYWAIT P0, [UR11+-0x8], R14 ;  /* 0xfffff80eff0075a7 */ /* 0x002e62000800014b */
[----:B0-----:R-:W-:Y:S01]  /*1630*/  ISETP.GE.AND P1, PT, R15, 0x1, PT ;  /* 0x000000010f00780c */ /* 0x001fe20003f26270 */
[----:B-1234-:R-:W-:-:S12]  /*1640*/  @!P0 BRA `(.L_x_16) ;  /* 0x0000005400ac8947 */ /* 0x01efd80003800000 */
.L_x_138:
[----:B------:R-:W-:Y:S01]  /*1650*/  UMOV UR7, URZ ;  /* 0x0000003f00077c82 */ /* 0x000fe20008000000 */
[----:B------:R-:W-:Y:S01]  /*1660*/  UMOV UR8, URZ ;  /* 0x0000003f00087c82 */ /* 0x000fe20008000000 */
[----:B------:R-:W-:Y:S02]  /*1670*/  CS2R R22, SRZ ;  /* 0x0000000000167805 */ /* 0x000fe4000001ff00 */
[----:B------:R-:W-:Y:S02]  /*1680*/  CS2R R56, SRZ ;  /* 0x0000000000387805 */ /* 0x000fe4000001ff00 */
[----:B------:R-:W-:Y:S02]  /*1690*/  CS2R R58, SRZ ;  /* 0x00000000003a7805 */ /* 0x000fe4000001ff00 */
[----:B------:R-:W-:Y:S02]  /*16a0*/  CS2R R60, SRZ ;  /* 0x00000000003c7805 */ /* 0x000fe4000001ff00 */
[----:B------:R-:W-:-:S02]  /*16b0*/  CS2R R62, SRZ ;  /* 0x00000000003e7805 */ /* 0x000fc4000001ff00 */
[----:B------:R-:W-:Y:S02]  /*16c0*/  CS2R R64, SRZ ;  /* 0x0000000000407805 */ /* 0x000fe4000001ff00 */
        /* <DEDUP_REMOVED lines=9> */
[----:B------:R-:W-:Y:S01]  /*1760*/  CS2R R84, SRZ ;  /* 0x0000000000547805 */ /* 0x000fe2000001ff00 */
[----:B------:R-:W-:Y:S01]  /*1770*/  IMAD.U32 R17, RZ, RZ, UR4 ;  /* 0x00000004ff117e24 */ /* 0x000fe2000f8e00ff */
        /* <DEDUP_REMOVED lines=15> */
[----:B------:R-:W-:Y:S01]  /*1870*/  CS2R R54, SRZ ;  /* 0x0000000000367805 */ /* 0x000fe2000001ff00 */
[----:B------:R-:W-:Y:S06]  /*1880*/  @!P1 BRA `(.L_x_17) ;  /* 0x0000000400889947 */ /* 0x000fec0003800000 */
[----:B------:R-:W-:-:S13]  /*1890*/  ISETP.NE.AND P1, PT, R86, 0x3, PT ;  /* 0x000000035600780c */ /* 0x000fda0003f25270 */
[----:B------:R-:W-:Y:S05]  /*18a0*/  @!P1 BRA `(.L_x_18) ;  /* 0x0000000000049947 */ /* 0x000fea0003800000 */
[----:B------:R-:W-:Y:S01]  /*18b0*/  BPT.TRAP 0x1 ;  /* 0x000000040000795c */ /* 0x000fe20000300000 */
.L_x_18:
[----:B------:R-:W-:Y:S01]  /*18c0*/  ULEA UR6, UR5, UR9, 0x3 ;  /* 0x0000000905067291 */ /* 0x000fe2000f8e183f */
[----:B0-----:R-:W-:-:S05]  /*18d0*/  IMAD.U32 R14, RZ, RZ, UR4 ;  /* 0x00000004ff0e7e24 */ /* 0x001fca000f8e00ff */
[----:B------:R-:W-:-:S04]  /*18e0*/  SHF.L.U32 R14, R14, 0x1f, RZ ;  /* 0x0000001f0e0e7819 */ /* 0x000fc800000006ff */
[----:B------:R0:W1:Y:S01]  /*18f0*/  SYNCS.PHASECHK.TRANS64.TRYWAIT P0, [UR6], R14 ;  /* 0x0000000eff0075a7 */ /* 0x0000620008000146 */
[----:B------:R-:W-:Y:S05]  /*1900*/  @!P1 BRA `(.L_x_19) ;  /* 0x0000000000049947 */ /* 0x000fea0003800000 */
[----:B------:R-:W-:Y:S01]  /*1910*/  BPT.TRAP 0x1 ;  /* 0x000000040000795c */ /* 0x000fe20000300000 */
.L_x_19:
[----:B-1----:R-:W-:Y:S05]  /*1920*/  @P0 BRA `(.L_x_20) ;  /* 0x0000000000080947 */ /* 0x002fea0003800000 */
[----:B------:R-:W1:Y:S02]  /*1930*/  SYNCS.PHASECHK.TRANS64.TRYWAIT P0, [UR6], R14 ;  /* 0x0000000eff0075a7 */ /* 0x000e640008000146 */
[----:B-1----:R-:W-:Y:S05]  /*1940*/  @!P0 BRA `(.L_x_21) ;  /* 0x0000005400048947 */ /* 0x002fea0003800000 */
.L_x_20:
[----:B------:R-:W-:Y:S01]  /*1950*/  ULEA UR6, UR5, UR14, 0x9 ;  /* 0x0000000e05067291 */ /* 0x000fe2000f8e483f */
[----:B------:R-:W-:Y:S01]  /*1960*/  WARPGROUP.ARRIVE ;  /* 0x00000000000079c5 */ /* 0x000fe20000000000 */
[----:B------:R-:W-:Y:S01]  /*1970*/  ULEA UR7, UR5, UR15, 0x9 ;  /* 0x0000000f05077291 */ /* 0x000fe2000f8e483f */
[----:B------:R-:W-:Y:S01]  /*1980*/  CS2R R22, SRZ ;  /* 0x0000000000167805 */ /* 0x000fe2000001ff00 */
[----:B------:R-:W-:Y:S01]  /*1990*/  UMOV UR17, 0x40000040 ;  /* 0x4000004000117882 */ /* 0x000fe20000000000 */
[----:B------:R-:W-:Y:S01]  /*19a0*/  UMOV UR19, 0x40000040 ;  /* 0x4000004000137882 */ /* 0x000fe20000000000 */
[----:B------:R-:W-:Y:S01]  /*19b0*/  CS2R R56, SRZ ;  /* 0x0000000000387805 */ /* 0x000fe2000001ff00 */
[----:B------:R-:W-:Y:S01]  /*19c0*/  UMOV UR16, UR6 ;  /* 0x0000000600107c82 */ /* 0x000fe20008000000 */
[----:B------:R-:W-:Y:S01]  /*19d0*/  CS2R R58, SRZ ;  /* 0x00000000003a7805 */ /* 0x000fe2000001ff00 */
[----:B------:R-:W-:Y:S01]  /*19e0*/  UMOV UR18, UR7 ;  /* 0x0000000700127c82 */ /* 0x000fe20008000000 */
[----:B------:R-:W-:Y:S01]  /*19f0*/  CS2R R60, SRZ ;  /* 0x00000000003c7805 */ /* 0x000fe2000001ff00 */
[----:B------:R-:W-:Y:S01]  /*1a00*/  QGMMA.64x64x32.F32.E5M2.E5M2 R24, gdesc[UR16], RZ, !UPT ;  /* 0x00e00000101879f3 */ /* 0x000fe2000c7038ff */
[----:B------:R-:W-:Y:S01]  /*1a10*/  UIADD3 UR16, UR6, 0x2, URZ ;  /* 0x0000000206107890 */ /* 0x000fe2000fffe03f */
[----:B------:R-:W-:Y:S01]  /*1a20*/  CS2R R62, SRZ ;  /* 0x00000000003e7805 */ /* 0x000fe2000001ff00 */
[----:B------:R-:W-:Y:S01]  /*1a30*/  UIADD3 UR18, UR7, 0x2, URZ ;  /* 0x0000000207127890 */ /* 0x000fe2000fffe03f */
[----:B------:R-:W-:Y:S01]  /*1a40*/  CS2R R64, SRZ ;  /* 0x0000000000407805 */ /* 0x000fe2000001ff00 */
[----:B------:R-:W-:Y:S01]  /*1a50*/  UMOV UR17, 0x40000040 ;  /* 0x4000004000117882 */ /* 0x000fe20000000000 */
[----:B------:R-:W-:Y:S01]  /*1a60*/  UMOV UR19, 0x40000040 ;  /* 0x4000004000137882 */ /* 0x000fe20000000000 */
        /* <DEDUP_REMOVED lines=10> */
[----:B------:R-:W-:Y:S01]  /*1b10*/  QGMMA.64x64x32.F32.E5M2.E5M2 R24, gdesc[UR16], R24 ;  /* 0x00e00000101879f3 */ /* 0x000fe20008703818 */
[----:B------:R-:W-:Y:S02]  /*1b20*/  UIADD3 UR16, UR6, 0x4, URZ ;  /* 0x0000000406107890 */ /* 0x000fe4000fffe03f */
[----:B------:R-:W-:Y:S01]  /*1b30*/  UIADD3 UR18, UR7, 0x4, URZ ;  /* 0x0000000407127890 */ /* 0x000fe2000fffe03f */
[----:B------:R-:W-:Y:S01]  /*1b40*/  UMOV UR17, 0x40000040 ;  /* 0x4000004000117882 */ /* 0x000fe20000000000 */
[----:B------:R-:W-:-:S07]  /*1b50*/  UMOV UR19, 0x40000040 ;  /* 0x4000004000137882 */ /* 0x000fce0000000000 */
[----:B------:R-:W-:Y:S01]  /*1b60*/  QGMMA.64x64x32.F32.E5M2.E5M2 R24, gdesc[UR16], R24 ;  /* 0x00e00000101879f3 */ /* 0x000fe20008703818 */
[----:B------:R-:W-:Y:S02]  /*1b70*/  UIADD3 UR18, UR7, 0x6, URZ ;  /* 0x0000000607127890 */ /* 0x000fe4000fffe03f */
[----:B------:R-:W-:Y:S01]  /*1b80*/  UIADD3 UR16, UR6, 0x6, URZ ;  /* 0x0000000606107890 */ /* 0x000fe2000fffe03f */
[----:B------:R-:W-:Y:S01]  /*1b90*/  ULDC UR7, c[0x0][0x50c] ;  /* 0x0001430000077ab9 */ /* 0x000fe20000000800 */
[----:B------:R-:W-:Y:S01]  /*1ba0*/  UMOV UR17, 0x40000040 ;  /* 0x4000004000117882 */ /* 0x000fe20000000000 */
[----:B------:R-:W-:Y:S01]  /*1bb0*/  UISETP.NE.AND UP0, UPT, UR7, 0x4, UPT ;  /* 0x000000040700788c */ /* 0x000fe2000bf05270 */
[----:B------:R-:W-:Y:S01]  /*1bc0*/  UMOV UR19, 0x40000040 ;  /* 0x4000004000137882 */ /* 0x000fe20000000000 */
[----:B------:R-:W-:Y:S02]  /*1bd0*/  UMOV UR6, 0x4 ;  /* 0x0000000400067882 */ /* 0x000fe40000000000 */
[----:B------:R-:W-:-:S06]  /*1be0*/  USEL UR7, URZ, 0x1, UP0 ;  /* 0x000000013f077887 */ /* 0x000fcc0008000000 */
[----:B------:R-:W-:Y:S01]  /*1bf0*/  ISETP.NE.AND P0, PT, RZ, UR7, PT ;  /* 0x00000007ff007c0c */ /* 0x000fe2000bf05270 */
[----:B------:R-:W-:-:S12]  /*1c00*/  QGMMA.64x64x32.F32.E5M2.E5M2 R24, gdesc[UR16], R24, gsb0 ;  /* 0x00e00000101879f3 */ /* 0x000fd80008003818 */
[----:B------:R-:W-:Y:S05]  /*1c10*/  @!P0 BRA `(.L_x_22) ;  /* 0x0000000000888947 */ /* 0x000fea0003800000 */
[----:B------:R-:W-:Y:S02]  /*1c20*/  WARPGROUP.DEPBAR.LE gsb0, 0x0 ;  /* 0x00008000000079c5 */ /* 0x000fe40000010000 */
[----:B------:R-:W-:-:S01]  /*1c30*/  FADD R85, RZ, R24 ;  /* 0x00000018ff557221 */ /* 0x000fc20000000000 */
[----:B------:R-:W-:Y:S01]  /*1c40*/  FADD R84, RZ, R25 ;  /* 0x00000019ff547221 */ /* 0x000fe20000000000 */
        /* <DEDUP_REMOVED lines=30> */
[----:B------:R-:W-:-:S06]  /*1e30*/  UMOV UR6, URZ ;  /* 0x0000003f00067c82 */ /* 0x000fcc0008000000 */
.L_x_22:
[----:B------:R-:W-:-:S04]  /*1e40*/  UIADD3 UR25, UR5, 0x1, URZ ;  /* 0x0000000105197890 */ /* 0x000fc8000fffe03f */
[----:B------:R-:W-:-:S04]  /*1e50*/  UISETP.NE.AND UP0, UPT, UR25, 0xe, UPT ;  /* 0x0000000e1900788c */ /* 0x000fc8000bf05270 */
[----:B------:R-:W-:Y:S02]  /*1e60*/  USEL UR8, URZ, 0x1, UP0 ;  /* 0x000000013f087887 */ /* 0x000fe40008000000 */
[----:B------:R-:W-:Y:S02]  /*1e70*/  USEL UR25, UR25, URZ, UP0 ;  /* 0x0000003f19197287 */ /* 0x000fe40008000000 */
[----:B------:R-:W-:-:S06]  /*1e80*/  ULOP3.LUT UR8, UR4, UR8, URZ, 0x3c, !UPT ;  /* 0x0000000804087292 */ /* 0x000fcc000f8e3c3f */
[----:B------:R-:W-:Y:S01]  /*1e90*/  IMAD.U32 R17, RZ, RZ, UR8 ;  /* 0x00000008ff117e24 */ /* 0x000fe2000f8e00ff */
[----:B------:R-:W-:-:S06]  /*1ea0*/  UMOV UR8, 0x1 ;  /* 0x0000000100087882 */ /* 0x000fcc0000000000 */
.L_x_17:
[----:B------:R-:W-:-:S06]  /*1eb0*/  UISETP.GE.AND UP0, UPT, UR10, 0x1, UPT ;  /* 0x000000010a00788c */ /* 0x000fcc000bf06270 */
[----:B------:R-:W-:-:S13]  /*1ec0*/  PLOP3.LUT P0, PT, PT, PT, UP0, 0x80, 0x0 ;  /* 0x000000000000781c */ /* 0x000fda0003f0f008 */
[----:B------:R-:W-:Y:S05]  /*1ed0*/  @!P0 BRA `(.L_x_23) ;  /* 0x0000000400948947 */ /* 0x000fea0003800000 */
[----:B01----:R-:W-:Y:S01]  /*1ee0*/  IMAD.U32 R14, RZ, RZ, UR10 ;  /* 0x0000000aff0e7e24 */ /* 0x003fe2000f8e00ff */
[----:B------:R-:W-:Y:S01]  /*1ef0*/  UMOV UR26, UR5 ;  /* 0x00000005001a7c82 */ /* 0x000fe20008000000 */
[----:B------:R-:W-:-:S05]  /*1f00*/  ULDC UR27, c[0x0][0x50c] ;  /* 0x00014300001b7ab9 */ /* 0x000fca0000000800 */
.L_x_31:
[----:B------:R-:W-:-:S13]  /*1f10*/  ISETP.NE.AND P1, PT, R86, 0x3, PT ;  /* 0x000000035600780c */ /* 0x000fda0003f25270 */
[----:B01----:R-:W-:Y:S05]  /*1f20*/  @!P1 BRA `(.L_x_24) ;  /* 0x0000000000049947 */ /* 0x003fea0003800000 */
[----:B------:R-:W-:Y:S01]  /*1f30*/  BPT.TRAP 0x1 ;  /* 0x000000040000795c */ /* 0x000fe20000300000 */
.L_x_24:
[----:B------:R-:W-:Y:S01]  /*1f40*/  ULEA UR16, UR25, UR9, 0x3 ;  /* 0x0000000919107291 */ /* 0x000fe2000f8e183f */
[----:B------:R-:W-:-:S08]  /*1f50*/  SHF.L.U32 R15, R17, 0x1f, RZ ;  /* 0x0000001f110f7819 */ /* 0x000fd000000006ff */
[----:B------:R0:W1:Y:S01]  /*1f60*/  SYNCS.PHASECHK.TRANS64.TRYWAIT P0, [UR16], R15 ;  /* 0x0000000fff0075a7 */ /* 0x0000620008000150 */
[----:B------:R-:W-:Y:S05]  /*1f70*/  @!P1 BRA `(.L_x_25) ;  /* 0x0000000000049947 */ /* 0x000fea0003800000 */
[----:B------:R-:W-:Y:S01]  /*1f80*/  BPT.TRAP 0x1 ;  /* 0x000000040000795c */ /* 0x000fe20000300000 */
.L_x_25:
[----:B-1----:R-:W-:Y:S05]  /*1f90*/  @P0 BRA `(.L_x_26) ;  /* 0x0000000000080947 */ /* 0x002fea0003800000 */
[----:B------:R-:W1:Y:S02]  /*1fa0*/  SYNCS.PHASECHK.TRANS64.TRYWAIT P0, [UR16], R15 ;  /* 0x0000000fff0075a7 */ /* 0x000e640008000150 */
[----:B-1----:R-:W-:Y:S05]  /*1fb0*/  @!P0 BRA `(.L_x_27) ;  /* 0x0000004c00808947 */ /* 0x002fea0003800000 */
.L_x_26:
[----:B------:R-:W-:Y:S01]  /*1fc0*/  UISETP.NE.AND UP0, UPT, UR7, URZ, UPT ;  /* 0x0000003f0700728c */ /* 0x000fe2000bf05270 */
[----:B------:R-:W-:Y:S01]  /*1fd0*/  WARPGROUP.ARRIVE ;  /* 0x00000000000079c5 */ /* 0x000fe20000000000 */
[----:B------:R-:W-:Y:S02]  /*1fe0*/  ULEA UR7, UR25, UR14, 0x9 ;  /* 0x0000000e19077291 */ /* 0x000fe4000f8e483f */
[----:B------:R-:W-:Y:S01]  /*1ff0*/  USEL UR8, UR8, URZ, !UP0 ;  /* 0x0000003f08087287 */ /* 0x000fe2000c000000 */
[----:B------:R-:W-:Y:S01]  /*2000*/  UMOV UR17, 0x40000040 ;  /* 0x4000004000117882 */ /* 0x000fe20000000000 */
[----:B------:R-:W-:Y:S02]  /*2010*/  UMOV UR19, 0x40000040 ;  /* 0x4000004000137882 */ /* 0x000fe40000000000 */
[----:B------:R-:W-:Y:S02]  /*2020*/  UISETP.NE.U32.AND UP0, UPT, UR8, URZ, UPT ;  /* 0x0000003f0800728c */ /* 0x000fe4000bf05070 */
[----:B------:R-:W-:Y:S01]  /*2030*/  ULEA UR8, UR25, UR15, 0x9 ;  /* 0x0000000f19087291 */ /* 0x000fe2000f8e483f */
[----:B------:R-:W-:Y:S01]  /*2040*/  UMOV UR16, UR7 ;  /* 0x0000000700107c82 */ /* 0x000fe20008000000 */
[----:B------:R-:W-:-:S05]  /*2050*/  UIADD3 UR6, UR6, 0x4, URZ ;  /* 0x0000000406067890 */ /* 0x000fca000fffe03f */
[----:B------:R-:W-:Y:S02]  /*2060*/  UMOV UR18, UR8 ;  /* 0x0000000800127c82 */ /* 0x000fe40008000000 */
[----:B------:R-:W-:Y:S01]  /*2070*/  QGMMA.64x64x32.F32.E5M2.E5M2 R24, gdesc[UR16], R24, UP0 ;  /* 0x00e00000101879f3 */ /* 0x000fe2000bf03818 */
[----:B------:R-:W-:Y:S02]  /*2080*/  UIADD3 UR16, UR7, 0x2, URZ ;  /* 0x0000000207107890 */ /* 0x000fe4000fffe03f */
[----:B------:R-:W-:Y:S01]  /*2090*/  UIADD3 UR18, UR8, 0x2, URZ ;  /* 0x0000000208127890 */ /* 0x000fe2000fffe03f */
[----:B------:R-:W-:Y:S01]  /*20a0*/  UMOV UR17, 0x40000040 ;  /* 0x4000004000117882 */ /* 0x000fe20000000000 */
[----:B------:R-:W-:Y:S01]  /*20b0*/  UMOV UR19, 0x40000040 ;  /* 0x4000004000137882 */ /* 0x000fe20000000000 */
[----:B------:R-:W-:-:S06]  /*20c0*/  UISETP.NE.AND UP0, UPT, UR6, UR27, UPT ;  /* 0x0000001b0600728c */ /* 0x000fcc000bf05270 */
        /* <DEDUP_REMOVED lines=8> */
[----:B------:R-:W-:Y:S01]  /*2150*/  UMOV UR17, 0x40000040 ;  /* 0x4000004000117882 */ /* 0x000fe20000000000 */
[----:B------:R-:W-:Y:S01]  /*2160*/  UMOV UR19, 0x40000040 ;  /* 0x4000004000137882 */ /* 0x000fe20000000000 */
[----:B------:R-:W-:-:S06]  /*2170*/  USEL UR7, URZ, 0x1, UP0 ;  /* 0x000000013f077887 */ /* 0x000fcc0008000000 */
[----:B------:R-:W-:Y:S01]  /*2180*/  ISETP.NE.AND P0, PT, RZ, UR7, PT ;  /* 0x00000007ff007c0c */ /* 0x000fe2000bf05270 */
[----:B------:R-:W-:Y:S03]  /*2190*/  QGMMA.64x64x32.F32.E5M2.E5M2 R24, gdesc[UR16], R24, gsb0 ;  /* 0x00e00000101879f3 */ /* 0x000fe60008003818 */
[----:B------:R-:W-:-:S09]  /*21a0*/  WARPGROUP.DEPBAR.LE gsb0, 0x1 ;  /* 0x00008000000079c5 */ /* 0x000fd20000010100 */
[----:B------:R-:W-:Y:S05]  /*21b0*/  @!P0 BRA `(.L_x_28) ;  /* 0x0000000000888947 */ /* 0x000fea0003800000 */
[----:B------:R-:W-:Y:S02]  /*21c0*/  WARPGROUP.DEPBAR.LE gsb0, 0x0 ;  /* 0x00008000000079c5 */ /* 0x000fe40000010000 */
[----:B------:R-:W-:-:S01]  /*21d0*/  FADD R85, R24, R85 ;  /* 0x0000005518557221 */ /* 0x000fc20000000000 */
[----:B------:R-:W-:Y:S01]  /*21e0*/  FADD R84, R25, R84 ;  /* 0x0000005419547221 */ /* 0x000fe20000000000 */
        /* <DEDUP_REMOVED lines=30> */
[----:B------:R-:W-:-:S06]  /*23d0*/  UMOV UR6, URZ ;  /* 0x0000003f00067c82 */ /* 0x000fcc0008000000 */
.L_x_28:
[----:B------:R-:W-:Y:S05]  /*23e0*/  @!P1 BRA `(.L_x_29) ;  /* 0x0000000000049947 */ /* 0x000fea0003800000 */
[----:B------:R-:W-:Y:S01]  /*23f0*/  BPT.TRAP 0x1 ;  /* 0x000000040000795c */ /* 0x000fe20000300000 */
.L_x_29:
[----:B------:R-:W-:Y:S01]  /*2400*/  ULEA UR8, UR26, UR9, 0x3 ;  /* 0x000000091a087291 */ /* 0x000fe2000f8e183f */
[----:B------:R-:W-:-:S03]  /*2410*/  ISETP.GT.U32.AND P0, PT, R7, 0x1, PT ;  /* 0x000000010700780c */ /* 0x000fc60003f04070 */
[----:B------:R-:W-:-:S04]  /*2420*/  UIADD3 UR8, UR8, 0x70, URZ ;  /* 0x0000007008087890 */ /* 0x000fc8000fffe03f */
[----:B------:R-:W-:-:S09]  /*2430*/  UPRMT UR8, URZ, 0x654, UR8 ;  /* 0x000006543f087896 */ /* 0x000fd20008000008 */
[----:B------:R-:W-:Y:S01]  /*2440*/  SYNCS.ARRIVE.TRANS64.RED.A1T0 RZ, [UR8], RZ ;  /* 0x000000ffffff79a7 */ /* 0x000fe20008100408 */
[----:B------:R-:W-:Y:S05]  /*2450*/  @P0 BRA `(.L_x_30) ;  /* 0x0000000000040947 */ /* 0x000fea0003800000 */
[----:B------:R-:W-:Y:S01]  /*2460*/  BPT.TRAP 0x1 ;  /* 0x000000040000795c */ /* 0x000fe20000300000 */
.L_x_30:
[----:B------:R-:W-:Y:S01]  /*2470*/  UIADD3 UR25, UR25, 0x1, URZ ;  /* 0x0000000119197890 */ /* 0x000fe2000fffe03f */
[C---:B------:R-:W-:Y:S01]  /*2480*/  ISETP.GT.AND P0, PT, R14.reuse, 0x1, PT ;  /* 0x000000010e00780c */ /* 0x040fe20003f04270 */
[----:B------:R-:W-:Y:S01]  /*2490*/  UIADD3 UR26, UR26, 0x1, URZ ;  /* 0x000000011a1a7890 */ /* 0x000fe2000fffe03f */
[----:B------:R-:W-:Y:S01]  /*24a0*/  VIADD R14, R14, 0xffffffff ;  /* 0xffffffff0e0e7836 */ /* 0x000fe20000000000 */
[----:B------:R-:W-:Y:S02]  /*24b0*/  UISETP.NE.AND UP0, UPT, UR25, 0xe, UPT ;  /* 0x0000000e1900788c */ /* 0x000fe4000bf05270 */
[----:B------:R-:W-:Y:S02]  /*24c0*/  UISETP.NE.AND UP1, UPT, UR26, 0xe, UPT ;  /* 0x0000000e1a00788c */ /* 0x000fe4000bf25270 */
[----:B------:R-:W-:Y:S02]  /*24d0*/  USEL UR8, URZ, 0x1, UP0 ;  /* 0x000000013f087887 */ /* 0x000fe40008000000 */
[----:B------:R-:W-:-:S02]  /*24e0*/  USEL UR25, UR25, URZ, UP0 ;  /* 0x0000003f19197287 */ /* 0x000fc40008000000 */
[----:B------:R-:W-:Y:S02]  /*24f0*/  USEL UR26, UR26, URZ, UP1 ;  /* 0x0000003f1a1a7287 */ /* 0x000fe40008800000 */
[----:B------:R-:W-:Y:S01]  /*2500*/  LOP3.LUT R17, R17, UR8, RZ, 0x3c, !PT ;  /* 0x0000000811117c12 */ /* 0x000fe2000f8e3cff */
[----:B------:R-:W-:Y:S01]  /*2510*/  UMOV UR8, 0x1 ;  /* 0x0000000100087882 */ /* 0x000fe20000000000 */
[----:B------:R-:W-:Y:S08]  /*2520*/  @P0 BRA `(.L_x_31) ;  /* 0xfffffff800780947 */ /* 0x000ff0000383ffff */
.L_x_23:
[----:B------:R-:W-:Y:S01]  /*2530*/  UISETP.NE.AND UP0, UPT, UR6, URZ, UPT ;  /* 0x0000003f0600728c */ /* 0x000fe2000bf05270 */
[----:B01----:R-:W0:Y:S01]  /*2540*/  LDC R14, c[0x0][0x28c] ;  /* 0x0000a300ff0e7b82 */ /* 0x003e220000000800 */
[----:B------:R-:W-:Y:S02]  /*2550*/  IMAD.U32 R15, RZ, RZ, UR24 ;  /* 0x00000018ff0f7e24 */ /* 0x000fe4000f8e00ff */
[----:B------:R-:W-:-:S06]  /*2560*/  USEL UR6, URZ, 0x1, !UP0 ;  /* 0x000000013f067887 */ /* 0x000fcc000c000000 */
[----:B------:R-:W-:-:S13]  /*2570*/  ISETP.NE.AND P0, PT, RZ, UR6, PT ;  /* 0x00000006ff007c0c */ /* 0x000fda000bf05270 */
[----:B------:R-:W-:Y:S05]  /*2580*/  @!P0 BRA `(.L_x_32) ;  /* 0x0000000000848947 */ /* 0x000fea0003800000 */
[----:B------:R-:W-:Y:S02]  /*2590*/  WARPGROUP.DEPBAR.LE gsb0, 0x0 ;  /* 0x00008000000079c5 */ /* 0x000fe40000010000 */
[----:B------:R-:W-:Y:S01]  /*25a0*/  FADD R85, R24, R85 ;  /* 0x0000005518557221 */ /* 0x000fe20000000000 */
        /* <DEDUP_REMOVED lines=30> */
[----:B------:R-:W-:-:S07]  /*2790*/  FADD R22, R22, R55 ;  /* 0x0000003716167221 */ /* 0x000fce0000000000 */
.L_x_32:
[----:B0-----:R-:W-:Y:S01]  /*27a0*/  ISETP.GE.AND P0, PT, R14, 0x1, PT ;  /* 0x000000010e00780c */ /* 0x001fe20003f06270 */
[----:B------:R0:W-:Y:S01]  /*27b0*/  SYNCS.ARRIVE.TRANS64.A1T0 RZ, [R15+UR23], RZ ;  /* 0x000000ff0fff79a7 */ /* 0x0001e20008100017 */
[----:B------:R-:W-:-:S11]  /*27c0*/  WARPGROUP.DEPBAR.LE gsb0, 0x0 ;  /* 0x00008000000079c5 */ /* 0x000fd60000010000 */
[----:B------:R-:W-:Y:S05]  /*27d0*/  @!P0 BRA `(.L_x_33) ;  /* 0x00000000003c8947 */ /* 0x000fea0003800000 */
[----:B------:R-:W-:-:S13]  /*27e0*/  ISETP.NE.AND P0, PT, R86, 0x3, PT ;  /* 0x000000035600780c */ /* 0x000fda0003f05270 */
[----:B------:R-:W-:Y:S05]  /*27f0*/  @!P0 BRA `(.L_x_34) ;  /* 0x0000000000048947 */ /* 0x000fea0003800000 */
[----:B------:R-:W-:Y:S01]  /*2800*/  BPT.TRAP 0x1 ;  /* 0x000000040000795c */ /* 0x000fe20000300000 */
.L_x_34:
[----:B------:R-:W-:Y:S01]  /*2810*/  UIADD3 UR8, UR10, UR5, URZ ;  /* 0x000000050a087290 */ /* 0x000fe2000fffe03f */
[----:B------:R-:W-:-:S03]  /*2820*/  ISETP.GT.U32.AND P0, PT, R7, 0x1, PT ;  /* 0x000000010700780c */ /* 0x000fc60003f04070 */
[----:B------:R-:W-:-:S04]  /*2830*/  USHF.R.U32.HI UR6, URZ, 0x1, UR8 ;  /* 0x000000013f067899 */ /* 0x000fc80008011608 */
[----:B------:R-:W-:-:S04]  /*2840*/  UIMAD.WIDE.U32 UR6, UR6, -0x6db6db6d, URZ ;  /* 0x92492493060678a5 */ /* 0x000fc8000f8e003f */
[----:B------:R-:W-:-:S04]  /*2850*/  USHF.R.U32.HI UR6, URZ, 0x2, UR7 ;  /* 0x000000023f067899 */ /* 0x000fc80008011607 */
[----:B------:R-:W-:-:S04]  /*2860*/  UIMAD UR8, UR6, -0xe, UR8 ;  /* 0xfffffff2060878a4 */ /* 0x000fc8000f8e0208 */
[----:B------:R-:W-:-:S04]  /*2870*/  ULEA UR8, UR8, UR9, 0x3 ;  /* 0x0000000908087291 */ /* 0x000fc8000f8e183f */
[----:B------:R-:W-:-:S04]  /*2880*/  UIADD3 UR8, UR8, 0x70, URZ ;  /* 0x0000007008087890 */ /* 0x000fc8000fffe03f */
[----:B------:R-:W-:-:S09]  /*2890*/  UPRMT UR8, URZ, 0x654, UR8 ;  /* 0x000006543f087896 */ /* 0x000fd20008000008 */
[----:B------:R-:W-:Y:S01]  /*28a0*/  SYNCS.ARRIVE.TRANS64.RED.A1T0 RZ, [UR8], RZ ;  /* 0x000000ffffff79a7 */ /* 0x000fe20008100408 */
[----:B------:R-:W-:Y:S05]  /*28b0*/  @P0 BRA `(.L_x_33) ;  /* 0x0000000000040947 */ /* 0x000fea0003800000 */
[----:B------:R-:W-:Y:S01]  /*28c0*/  BPT.TRAP 0x1 ;  /* 0x000000040000795c */ /* 0x000fe20000300000 */
.L_x_33:
[----:B------:R-:W-:Y:S01]  /*28d0*/  SHF.L.U32 R14, R87, 0x1f, RZ ;  /* 0x0000001f570e7819 */ /* 0x000fe200000006ff */
[----:B------:R-:W-:Y:S01]  /*28e0*/  UIADD3 UR5, UR22, UR5, URZ ;  /* 0x0000000516057290 */ /* 0x000fe2000fffe03f */
[----:B------:R-:W1:Y:S01]  /*28f0*/  LDC R29, c[0x0][0x288] ;  /* 0x0000a200ff1d7b82 */ /* 0x000e620000000800 */
[----:B------:R-:W-:Y:S01]  /*2900*/  UISETP.GE.U32.AND UP1, UPT, UR22, 0xe, UPT ;  /* 0x0000000e1600788c */ /* 0x000fe2000bf26070 */
[----:B------:R-:W-:Y:S01]  /*2910*/  IMAD.SHL.U32 R20, R18, 0x2, RZ ;  /* 0x0000000212147824 */ /* 0x000fe200078e00ff */
[----:B------:R-:W-:Y:S02]  /*2920*/  UISETP.GT.U32.AND UP0, UPT, UR5, 0xd, UPT ;  /* 0x0000000d0500788c */ /* 0x000fe4000bf04070 */
[----:B------:R-:W-:Y:S02]  /*2930*/  USHF.R.U32.HI UR6, URZ, 0x1, UR5 ;  /* 0x000000013f067899 */ /* 0x000fe40008011605 */
[----:B------:R-:W-:Y:S01]  /*2940*/  UISETP.LT.U32.AND UP0, UPT, UR22, 0xe, UP0 ;  /* 0x0000000e1600788c */ /* 0x000fe20008701070 */
[----:B------:R-:W2:Y:S01]  /*2950*/  SYNCS.PHASECHK.TRANS64.TRYWAIT P0, [UR11+0x8], R14 ;  /* 0x0000080eff0075a7 */ /* 0x000ea2000800014b */
[----:B------:R-:W-:Y:S01]  /*2960*/  UIMAD.WIDE.U32 UR6, UR6, -0x6db6db6d, URZ ;  /* 0x92492493060678a5 */ /* 0x000fe2000f8e003f */
[----:B------:R-:W-:Y:S01]  /*2970*/  SHF.R.S32.HI R21, RZ, 0x1f, R20 ;  /* 0x0000001fff157819 */ /* 0x000fe20000011414 */
[----:B------:R-:W-:-:S02]  /*2980*/  USEL UR8, URZ, 0x1, !UP0 ;  /* 0x000000013f087887 */ /* 0x000fc4000c000000 */
[----:B------:R-:W-:Y:S02]  /*2990*/  USHF.R.U32.HI UR6, URZ, 0x2, UR7 ;  /* 0x000000023f067899 */ /* 0x000fe40008011607 */
[----:B------:R-:W-:Y:S02]  /*29a0*/  ULOP3.LUT UR4, UR4, UR8, URZ, 0x3c, !UPT ;  /* 0x0000000804047292 */ /* 0x000fe4000f8e3c3f */
[----:B------:R-:W-:Y:S02]  /*29b0*/  UIMAD UR5, UR6, -0xe, UR5 ;  /* 0xfffffff2060578a4 */ /* 0x000fe4000f8e0205 */
[----:B------:R-:W-:Y:S01]  /*29c0*/  @UP1 ULOP3.LUT UR4, UR4, 0x1, UR6, 0x78, !UPT ;  /* 0x0000000104041892 */ /* 0x000fe2000f8e7806 */
[----:B-12---:R-:W-:Y:S11]  /*29d0*/  @!P0 BRA `(.L_x_35) ;  /* 0x0000004400108947 */ /* 0x006ff60003800000 */
.L_x_139:
[----:B------:R-:W-:Y:S01]  /*29e0*/  IMAD.SHL.U32 R31, R4, 0x40, RZ ;  /* 0x00000040041f7824 */ /* 0x000fe200078e00ff */
[----:B------:R-:W-:Y:S01]  /*29f0*/  ULDC UR8, c[0x0][0x284] ;  /* 0x0000a10000087ab9 */ /* 0x000fe20000000800 */
[----:B------:R-:W-:Y:S01]  /*2a00*/  IMAD.SHL.U32 R4, R6, 0x40, RZ ;  /* 0x0000004006047824 */ /* 0x000fe200078e00ff */
[----:B------:R-:W-:Y:S01]  /*2a10*/  SHF.R.S32.HI R30, RZ, 0x1f, R5 ;  /* 0x0000001fff1e7819 */ /* 0x000fe20000011405 */
[----:B------:R-:W-:Y:S01]  /*2a20*/  ULDC.64 UR6, c[0x0][0x5d0] ;  /* 0x0001740000067ab9 */ /* 0x000fe20000000a00 */
[----:B------:R-:W-:Y:S01]  /*2a30*/  SHF.R.S32.HI R28, RZ, 0x1f, R31 ;  /* 0x0000001fff1c7819 */ /* 0x000fe2000001141f */
[----:B0-----:R-:W-:Y:S01]  /*2a40*/  IMAD.WIDE.U32 R14, R5, UR6, R20 ;  /* 0x00000006050e7c25 */ /* 0x001fe2000f8e0014 */
[----:B------:R-:W-:-:S03]  /*2a50*/  ISETP.GE.AND P0, PT, R4, UR8, PT ;  /* 0x0000000804007c0c */ /* 0x000fc6000bf06270 */
[----:B------:R-:W-:Y:S01]  /*2a60*/  IMAD R16, R30, UR6, RZ ;  /* 0x000000061e107c24 */ /* 0x000fe2000f8e02ff */
[C---:B------:R-:W-:Y:S02]  /*2a70*/  ISETP.GE.OR P0, PT, R31.reuse, R29, P0 ;  /* 0x0000001d1f00720c */ /* 0x040fe40000706670 */
[----:B------:R-:W-:Y:S01]  /*2a80*/  IADD3 R14, P1, R31, R14, RZ ;  /* 0x0000000e1f0e7210 */ /* 0x000fe20007f3e0ff */
[----:B------:R-:W-:-:S05]  /*2a90*/  IMAD R17, R5, UR7, R16 ;  /* 0x0000000705117c24 */ /* 0x000fca000f8e0210 */
[----:B------:R-:W-:-:S05]  /*2aa0*/  IADD3.X R15, R28, R15, R17, P1, !PT ;  /* 0x0000000f1c0f7210 */ /* 0x000fca0000ffe411 */
[----:B------:R-:W-:Y:S05]  /*2ab0*/  @P0 BRA `(.L_x_36) ;  /* 0x0000002400a80947 */ /* 0x000fea0003800000 */
[----:B------:R-:W0:Y:S01]  /*2ac0*/  LDC.64 R24, c[0x0][0x5c8] ;  /* 0x00017200ff187b82 */ /* 0x000e220000000a00 */
[----:B------:R-:W-:Y:S01]  /*2ad0*/  IMAD.WIDE R26, R6, 0x40, R10 ;  /* 0x00000040061a7825 */ /* 0x000fe200078e020a */
[----:B------:R-:W-:Y:S01]  /*2ae0*/  ULDC.64 UR6, c[0x0][0x5c0] ;  /* 0x0001700000067ab9 */ /* 0x000fe20000000a00 */
[----:B------:R-:W-:Y:S02]  /*2af0*/  BSSY B0, `(.L_x_36) ;  /* 0x0000266000007945 */ /* 0x000fe40003800000 */
[-C--:B0-----:R-:W-:Y:S02]  /*2b00*/  IMAD R6, R27, R24.reuse, RZ ;  /* 0x000000181b067224 */ /* 0x081fe400078e02ff */
[----:B------:R-:W-:-:S04]  /*2b10*/  IMAD.WIDE.U32 R14, R26, R24, R14 ;  /* 0x000000181a0e7225 */ /* 0x000fc800078e000e */
[----:B------:R-:W-:Y:S01]  /*2b20*/  IMAD R17, R26, R25, R6 ;  /* 0x000000191a117224 */ /* 0x000fe200078e0206 */
[----:B------:R-:W-:Y:S02]  /*2b30*/  LEA R16, P0, R24, R14, 0x3 ;  /* 0x0000000e18107211 */ /* 0x000fe400078018ff */
[----:B------:R-:W-:Y:S01]  /*2b40*/  IADD3 R14, P1, R14, UR6, RZ ;  /* 0x000000060e0e7c10 */ /* 0x000fe2000ff3e0ff */
[----:B------:R-:W-:Y:S01]  /*2b50*/  IMAD.IADD R17, R15, 0x1, R17 ;  /* 0x000000010f117824 */ /* 0x000fe200078e0211 */
[----:B------:R-:W-:-:S04]  /*2b60*/  IADD3 R16, P2, R16, UR6, RZ ;  /* 0x0000000610107c10 */ /* 0x000fc8000ff5e0ff */
[----:B------:R-:W-:Y:S01]  /*2b70*/  LEA.HI.X R6, R24, R17, R25, 0x3, P0 ;  /* 0x0000001118067211 */ /* 0x000fe200000f1c19 */
[----:B------:R-:W-:Y:S01]  /*2b80*/  IMAD R24, R18, -0x2, R29 ;  /* 0xfffffffe12187824 */ /* 0x000fe200078e021d */
[----:B-----5:R-:W-:Y:S02]  /*2b90*/  FSETP.NEU.AND P0, PT, R13, RZ, PT ;  /* 0x000000ff0d00720b */ /* 0x020fe40003f0d000 */
[----:B------:R-:W-:Y:S01]  /*2ba0*/  IADD3.X R15, R17, UR7, RZ, P1, !PT ;  /* 0x00000007110f7c10 */ /* 0x000fe20008ffe4ff */
[----:B------:R-:W-:Y:S01]  /*2bb0*/  IMAD.IADD R24, R24, 0x1, -R31 ;  /* 0x0000000118187824 */ /* 0x000fe200078e0a1f */
[----:B------:R-:W-:Y:S01]  /*2bc0*/  IADD3.X R17, R6, UR7, RZ, P2, !PT ;  /* 0x0000000706117c10 */ /* 0x000fe200097fe4ff */
[----:B------:R-:W-:-:S08]  /*2bd0*/  IMAD.IADD R6, R19, 0x1, -R4 ;  /* 0x0000000113067824 */ /* 0x000fd000078e0a04 */
[----:B------:R-:W-:Y:S05]  /*2be0*/  @!P0 BRA `(.L_x_37) ;  /* 0x0000001c00188947 */ /* 0x000fea0003800000 */
[----:B------:R-:W-:Y:S01]  /*2bf0*/  ULDC.64 UR6, c[0x0][0x5b8] ;  /* 0x00016e0000067ab9 */ /* 0x000fe20000000a00 */
[----:B------:R-:W-:Y:S01]  /*2c00*/  ULDC.64 UR16, c[0x0][0x5a8] ;  /* 0x00016a0000107ab9 */ /* 0x000fe20000000a00 */
[----:B------:R-:W-:Y:S01]  /*2c10*/  IMAD.WIDE.U32 R20, R5, UR6, R20 ;  /* 0x0000000605147c25 */ /* 0x000fe2000f8e0014 */
[----:B------:R-:W-:Y:S03]  /*2c20*/  BSSY B1, `(.L_x_38) ;  /* 0x0000010000017945 */ /* 0x000fe60003800000 */
[----:B------:R-:W-:Y:S01]  /*2c30*/  IMAD R4, R30, UR6, RZ ;  /* 0x000000061e047c24 */ /* 0x000fe2000f8e02ff */
[----:B------:R-:W-:-:S03]  /*2c40*/  IADD3 R20, P0, R31, R20, RZ ;  /* 0x000000141f147210 */ /* 0x000fc60007f1e0ff */
[----:B------:R-:W-:Y:S01]  /*2c50*/  IMAD R5, R5, UR7, R4 ;  /* 0x0000000705057c24 */ /* 0x000fe2000f8e0204 */
[----:B------:R-:W-:Y:S02]  /*2c60*/  ULDC.64 UR6, c[0x0][0x5b0] ;  /* 0x00016c0000067ab9 */ /* 0x000fe40000000a00 */
[----:B------:R-:W-:Y:S02]  /*2c70*/  IMAD R25, R27, UR6, RZ ;  /* 0x000000061b197c24 */ /* 0x000fe4000f8e02ff */
[----:B------:R-:W-:Y:S02]  /*2c80*/  IADD3.X R21, R28, R21, R5, P0, !PT ;  /* 0x000000151c157210 */ /* 0x000fe400007fe405 */
[----:B------:R-:W-:Y:S01]  /*2c90*/  ISETP.GE.AND P0, PT, R24, 0x1, PT ;  /* 0x000000011800780c */ /* 0x000fe20003f06270 */
[C---:B------:R-:W-:Y:S02]  /*2ca0*/  IMAD R25, R26.reuse, UR7, R25 ;  /* 0x000000071a197c24 */ /* 0x040fe4000f8e0219 */
[----:B------:R-:W-:Y:S01]  /*2cb0*/  IMAD.WIDE.U32 R4, R26, UR6, R20 ;  /* 0x000000061a047c25 */ /* 0x000fe2000f8e0014 */
[----:B------:R-:W-:-:S02]  /*2cc0*/  ISETP.LT.OR P3, PT, R6, 0x1, !P0 ;  /* 0x000000010600780c */ /* 0x000fc40004761670 */
[----:B------:R-:W-:-:S04]  /*2cd0*/  IADD3 R4, P1, R4, UR16, RZ ;  /* 0x0000001004047c10 */ /* 0x000fc8000ff3e0ff */
[--C-:B------:R-:W-:Y:S02]  /*2ce0*/  IADD3.X R5, R5, UR17, R25.reuse, P1, !PT ;  /* 0x0000001105057c10 */ /* 0x100fe40008ffe419 */
[----:B------:R-:W-:-:S05]  /*2cf0*/  PRMT R25, RZ, 0x7610, R25 ;  /* 0x00007610ff197816 */ /* 0x000fca0000000019 */
[----:B------:R-:W-:Y:S05]  /*2d00*/  @P3 BRA `(.L_x_39) ;  /* 0x0000000000043947 */ /* 0x000fea0003800000 */
[----:B------:R0:W5:Y:S02]  /*2d10*/  LDG.E.U8 R25, desc[UR20][R4.64] ;  /* 0x0000001404197981 */ /* 0x000164000c1e1100 */
.L_x_39:
[----:B------:R-:W-:Y:S05]  /*2d20*/  BSYNC B1 ;  /* 0x0000000000017941 */ /* 0x000fea0003800000 */
.L_x_38:
[----:B-----5:R-:W-:Y:S01]  /*2d30*/  LOP3.LUT R25, R25, 0xff, RZ, 0xc0, !PT ;  /* 0x000000ff19197812 */ /* 0x020fe200078ec0ff */
[----:B------:R-:W-:Y:S01]  /*2d40*/  BSSY B1, `(.L_x_40) ;  /* 0x000000c000017945 */ /* 0x000fe20003800000 */
[----:B------:R-:W-:Y:S02]  /*2d50*/  ISETP.GE.AND P1, PT, R24, 0x2, PT ;  /* 0x000000021800780c */ /* 0x000fe40003f26270 */
[----:B------:R-:W-:Y:S02]  /*2d60*/  F2FP.F16.E5M2.UNPACK_B R25, R25 ;  /* 0x00000019ff19723e */ /* 0x000fe400020004ff */
[----:B------:R-:W-:-:S03]  /*2d70*/  ISETP.LT.OR P2, PT, R6, 0x1, !P1 ;  /* 0x000000010600780c */ /* 0x000fc60004f41670 */
[----:B------:R-:W-:Y:S01]  /*2d80*/  HADD2.F32 R28, -RZ, R25.H0_H0 ;  /* 0x20000019ff1c7230 */ /* 0x000fe20000004100 */
[----:B------:R-:W-:-:S04]  /*2d90*/  PRMT R25, RZ, 0x7610, R25 ;  /* 0x00007610ff197816 */ /* 0x000fc80000000019 */
[----:B------:R-:W-:-:S04]  /*2da0*/  FMUL R28, R28, R13 ;  /* 0x0000000d1c1c7220 */ /* 0x000fc80000400000 */
[----:B------:R-:W-:-:S05]  /*2db0*/  FFMA R28, R85, R12, R28 ;  /* 0x0000000c551c7223 */ /* 0x000fca000000001c */
[----:B------:R-:W-:-:S05]  /*2dc0*/  F2FP.SATFINITE.E5M2.F32.PACK_AB_MERGE_C R29, RZ, R28, RZ ;  /* 0x0000001cff1d723e */ /* 0x000fca00048060ff */
[----:B------:R1:W-:Y:S01]  /*2dd0*/  @!P3 STG.E.U8 desc[UR20][R14.64], R29 ;  /* 0x0000001d0e00b986 */ /* 0x0003e2000c101114 */
[----:B------:R-:W-:Y:S05]  /*2de0*/  @P2 BRA `(.L_x_41) ;  /* 0x0000000000042947 */ /* 0x000fea0003800000 */
[----:B------:R2:W5:Y:S02]  /*2df0*/  LDG.E.U8 R25, desc[UR20][R4.64+0x1] ;  /* 0x0000011404197981 */ /* 0x000564000c1e1100 */
.L_x_41:
[----:B------:R-:W-:Y:S05]  /*2e00*/  BSYNC B1 ;  /* 0x0000000000017941 */ /* 0x000fea0003800000 */
.L_x_40:
[----:B-----5:R-:W-:Y:S01]  /*2e10*/  LOP3.LUT R25, R25, 0xff, RZ, 0xc0, !PT ;  /* 0x000000ff19197812 */ /* 0x020fe200078ec0ff */
[----:B------:R-:W-:Y:S01]  /*2e20*/  BSSY B1, `(.L_x_42) ;  /* 0x0000012000017945 */ /* 0x000fe20003800000 */
[----:B-1----:R-:W-:Y:S02]  /*2e30*/  IADD3 R29, P3, R26, 0x8, RZ ;  /* 0x000000081a1d7810 */ /* 0x002fe40007f7e0ff */
[----:B------:R-:W-:Y:S02]  /*2e40*/  F2FP.F16.E5M2.UNPACK_B R25, R25 ;  /* 0x00000019ff19723e */ /* 0x000fe400020004ff */
[----:B------:R-:W-:Y:S01]  /*2e50*/  ISETP.LT.OR P0, PT, R6, 0x9, !P0 ;  /* 0x000000090600780c */ /* 0x000fe20004701670 */
[----:B------:R-:W-:Y:S02]  /*2e60*/  IMAD.X R27, RZ, RZ, R27, P3 ;  /* 0x000000ffff1b7224 */ /* 0x000fe400018e061b */
[----:B------:R-:W-:Y:S02]  /*2e70*/  HADD2.F32 R26, -RZ, R25.H0_H0 ;  /* 0x20000019ff1a7230 */ /* 0x000fe40000004100 */
[----:B------:R-:W-:-:S04]  /*2e80*/  IMAD.WIDE.U32 R20, R29, UR6, R20 ;  /* 0x000000061d147c25 */ /* 0x000fc8000f8e0014 */
[----:B------:R-:W-:Y:S01]  /*2e90*/  FMUL R25, R26, R13 ;  /* 0x0000000d1a197220 */ /* 0x000fe20000400000 */
[----:B------:R-:W-:Y:S01]  /*2ea0*/  IMAD R26, R27, UR6, RZ ;  /* 0x000000061b1a7c24 */ /* 0x000fe2000f8e02ff */
[----:B------:R-:W-:Y:S02]  /*2eb0*/  IADD3 R20, P3, R20, UR16, RZ ;  /* 0x0000001014147c10 */ /* 0x000fe4000ff7e0ff */
[----:B------:R-:W-:Y:S01]  /*2ec0*/  FFMA R25, R84, R12, R25 ;  /* 0x0000000c54197223 */ /* 0x000fe20000000019 */
[----:B------:R-:W-:-:S04]  /*2ed0*/  IMAD R29, R29, UR7, R26 ;  /* 0x000000071d1d7c24 */ /* 0x000fc8000f8e021a */
[----:B------:R-:W-:Y:S02]  /*2ee0*/  F2FP.SATFINITE.E5M2.F32.PACK_AB_MERGE_C R27, RZ, R25, RZ ;  /* 0x00000019ff1b723e */ /* 0x000fe400048060ff */
[----:B------:R-:W-:Y:S02]  /*2ef0*/  IADD3.X R21, R21, UR17, R29, P3, !PT ;  /* 0x0000001115157c10 */ /* 0x000fe40009ffe41d */
[----:B------:R-:W-:Y:S01]  /*2f00*/  PRMT R25, RZ, 0x7610, R25 ;  /* 0x00007610ff197816 */ /* 0x000fe20000000019 */
[----:B------:R1:W-:Y:S01]  /*2f10*/  @!P2 STG.E.U8 desc[UR20][R14.64+0x1], R27 ;  /* 0x0000011b0e00a986 */ /* 0x0003e2000c101114 */
[----:B------:R-:W-:Y:S05]  /*2f20*/  @P0 BRA `(.L_x_43) ;  /* 0x0000000000040947 */ /* 0x000fea0003800000 */
[----:B------:R3:W5:Y:S02]  /*2f30*/  LDG.E.U8 R25, desc[UR20][R20.64] ;  /* 0x0000001414197981 */ /* 0x000764000c1e1100 */
.L_x_43:
[----:B------:R-:W-:Y:S05]  /*2f40*/  BSYNC B1 ;  /* 0x0000000000017941 */ /* 0x000fea0003800000 */
.L_x_42:
[----:B-----5:R-:W-:Y:S01]  /*2f50*/  LOP3.LUT R25, R25, 0xff, RZ, 0xc0, !PT ;  /* 0x000000ff19197812 */ /* 0x020fe200078ec0ff */
[----:B------:R-:W-:Y:S01]  /*2f60*/  BSSY B1, `(.L_x_44) ;  /* 0x000000b000017945 */ /* 0x000fe20003800000 */
[----:B------:R-:W-:Y:S02]  /*2f70*/  ISETP.LT.OR P1, PT, R6, 0x9, !P1 ;  /* 0x000000090600780c */ /* 0x000fe40004f21670 */
[----:B------:R-:W-:-:S05]  /*2f80*/  F2FP.F16.E5M2.UNPACK_B R25, R25 ;  /* 0x00000019ff19723e */ /* 0x000fca00020004ff */
[----:B------:R-:W-:Y:S01]  /*2f90*/  HADD2.F32 R26, -RZ, R25.H0_H0 ;  /* 0x20000019ff1a7230 */ /* 0x000fe20000004100 */
[----:B------:R-:W-:-:S04]  /*2fa0*/  PRMT R25, RZ, 0x7610, R25 ;  /* 0x00007610ff197816 */ /* 0x000fc80000000019 */
[----:B------:R-:W-:-:S04]  /*2fb0*/  FMUL R26, R26, R13 ;  /* 0x0000000d1a1a7220 */ /* 0x000fc80000400000 */
[----:B------:R-:W-:-:S05]  /*2fc0*/  FFMA R26, R83, R12, R26 ;  /* 0x0000000c531a7223 */ /* 0x000fca000000001a */
[----:B-1----:R-:W-:-:S05]  /*2fd0*/  F2FP.SATFINITE.E5M2.F32.PACK_AB_MERGE_C R27, RZ, R26, RZ ;  /* 0x0000001aff1b723e */ /* 0x002fca00048060ff */
[----:B------:R1:W-:Y:S01]  /*2fe0*/  @!P0 STG.E.U8 desc[UR20][R16.64], R27 ;  /* 0x0000001b10008986 */ /* 0x0003e2000c101114 */
[----:B------:R-:W-:Y:S05]  /*2ff0*/  @P1 BRA `(.L_x_45) ;  /* 0x0000000000041947 */ /* 0x000fea0003800000 */
[----:B------:R4:W5:Y:S02]  /*3000*/  LDG.E.U8 R25, desc[UR20][R20.64+0x1] ;  /* 0x0000011414197981 */ /* 0x000964000c1e1100 */
.L_x_45:
[----:B------:R-:W-:Y:S05]  /*3010*/  BSYNC B1 ;  /* 0x0000000000017941 */ /* 0x000fea0003800000 */
.L_x_44:
[----:B-----5:R-:W-:Y:S01]  /*3020*/  LOP3.LUT R25, R25, 0xff, RZ, 0xc0, !PT ;  /* 0x000000ff19197812 */ /* 0x020fe200078ec0ff */
[----:B------:R-:W-:Y:S01]  /*3030*/  BSSY B1, `(.L_x_46) ;  /* 0x000000c000017945 */ /* 0x000fe20003800000 */
[----:B------:R-:W-:Y:S02]  /*3040*/  ISETP.GE.AND P0, PT, R24, 0x9, PT ;  /* 0x000000091800780c */ /* 0x000fe40003f06270 */
[----:B------:R-:W-:Y:S02]  /*3050*/  F2FP.F16.E5M2.UNPACK_B R25, R25 ;  /* 0x00000019ff19723e */ /* 0x000fe400020004ff */
[----:B------:R-:W-:-:S03]  /*3060*/  ISETP.LT.OR P2, PT, R6, 0x1, !P0 ;  /* 0x000000010600780c */ /* 0x000fc60004741670 */
[----:B------:R-:W-:-:S05]  /*3070*/  HADD2.F32 R26, -RZ, R25.H0_H0 ;  /* 0x20000019ff1a7230 */ /* 0x000fca0000004100 */
[----:B------:R-:W-:-:S04]  /*3080*/  FMUL R25, R26, R13 ;  /* 0x0000000d1a197220 */ /* 0x000fc80000400000 */
[----:B------:R-:W-:-:S05]  /*3090*/  FFMA R25, R82, R12, R25 ;  /* 0x0000000c52197223 */ /* 0x000fca0000000019 */
[----:B-1----:R-:W-:Y:S02]  /*30a0*/  F2FP.SATFINITE.E5M2.F32.PACK_AB_MERGE_C R27, RZ, R25, RZ ;  /* 0x00000019ff1b723e */ /* 0x002fe400048060ff */
[----:B------:R-:W-:-:S03]  /*30b0*/  PRMT R25, RZ, 0x7610, R25 ;  /* 0x00007610ff197816 */ /* 0x000fc60000000019 */
[----:B------:R1:W-:Y:S01]  /*30c0*/  @!P1 STG.E.U8 desc[UR20][R16.64+0x1], R27 ;  /* 0x0000011b10009986 */ /* 0x0003e2000c101114 */
[----:B------:R-:W-:Y:S05]  /*30d0*/  @P2 BRA `(.L_x_47) ;  /* 0x0000000000042947 */ /* 0x000fea0003800000 */
[----:B------:R0:W5:Y:S02]  /*30e0*/  LDG.E.U8 R25, desc[UR20][R4.64+0x8] ;  /* 0x0000081404197981 */ /* 0x000164000c1e1100 */
.L_x_47:
[----:B------:R-:W-:Y:S05]  /*30f0*/  BSYNC B1 ;  /* 0x0000000000017941 */ /* 0x000fea0003800000 */
.L_x_46:
        /* <DEDUP_REMOVED lines=13> */
.L_x_49:
[----:B------:R-:W-:Y:S05]  /*31d0*/  BSYNC B1 ;  /* 0x0000000000017941 */ /* 0x000fea0003800000 */
.L_x_48:
[----:B-----5:R-:W-:Y:S01]  /*31e0*/  LOP3.LUT R25, R25, 0xff, RZ, 0xc0, !PT ;  /* 0x000000ff19197812 */ /* 0x020fe200078ec0ff */
[----:B------:R-:W-:Y:S01]  /*31f0*/  BSSY B1, `(.L_x_50) ;  /* 0x000000b000017945 */ /* 0x000fe20003800000 */
[----:B------:R-:W-:Y:S02]  /*3200*/  ISETP.LT.OR P0, PT, R6, 0x9, !P0 ;  /* 0x000000090600780c */ /* 0x000fe40004701670 */
[----:B------:R-:W-:-:S05]  /*3210*/  F2FP.F16.E5M2.UNPACK_B R25, R25 ;  /* 0x00000019ff19723e */ /* 0x000fca00020004ff */
        /* <DEDUP_REMOVED lines=8> */
.L_x_51:
[----:B------:R-:W-:Y:S05]  /*32a0*/  BSYNC B1 ;  /* 0x0000000000017941 */ /* 0x000fea0003800000 */
.L_x_50:
        /* <DEDUP_REMOVED lines=12> */
.L_x_53:
[----:B------:R-:W-:Y:S05]  /*3370*/  BSYNC B1 ;  /* 0x0000000000017941 */ /* 0x000fea0003800000 */
.L_x_52:
        /* <DEDUP_REMOVED lines=13> */
.L_x_55:
[----:B------:R-:W-:Y:S05]  /*3450*/  BSYNC B1 ;  /* 0x0000000000017941 */ /* 0x000fea0003800000 */
.L_x_54:
        /* <DEDUP_REMOVED lines=13> */
.L_x_57:
[----:B------:R-:W-:Y:S05]  /*3530*/  BSYNC B1 ;  /* 0x0000000000017941 */ /* 0x000fea0003800000 */
.L_x_56:
        /* <DEDUP_REMOVED lines=12> */
.L_x_59:
[----:B------:R-:W-:Y:S05]  /*3600*/  BSYNC B1 ;  /* 0x0000000000017941 */ /* 0x000fea0003800000 */
.L_x_58:
        /* <DEDUP_REMOVED lines=12> */
.L_x_61:
[----:B------:R-:W-:Y:S05]  /*36d0*/  BSYNC B1 ;  /* 0x0000000000017941 */ /* 0x000fea0003800000 */
.L_x_60:
        /* <DEDUP_REMOVED lines=13> */
.L_x_63:
[----:B------:R-:W-:Y:S05]  /*37b0*/  BSYNC B1 ;  /* 0x0000000000017941 */ /* 0x000fea0003800000 */
.L_x_62:
        /* <DEDUP_REMOVED lines=13> */
.L_x_65:
[----:B------:R-:W-:Y:S05]  /*3890*/  BSYNC B1 ;  /* 0x0000000000017941 */ /* 0x000fea0003800000 */
.L_x_64:
        /* <DEDUP_REMOVED lines=12> */
.L_x_67:
[----:B------:R-:W-:Y:S05]  /*3960*/  BSYNC B1 ;  /* 0x0000000000017941 */ /* 0x000fea0003800000 */
.L_x_66:
        /* <DEDUP_REMOVED lines=12> */
.L_x_69:
[----:B------:R-:W-:Y:S05]  /*3a30*/  BSYNC B1 ;  /* 0x0000000000017941 */ /* 0x000fea0003800000 */
.L_x_68:
        /* <DEDUP_REMOVED lines=13> */
.L_x_71:
[----:B------:R-:W-:Y:S05]  /*3b10*/  BSYNC B1 ;  /* 0x0000000000017941 */ /* 0x000fea0003800000 */
.L_x_70:
        /* <DEDUP_REMOVED lines=13> */
.L_x_73:
[----:B------:R-:W-:Y:S05]  /*3bf0*/  BSYNC B1 ;  /* 0x0000000000017941 */ /* 0x000fea0003800000 */
.L_x_72:
        /* <DEDUP_REMOVED lines=12> */
.L_x_75:
[----:B------:R-:W-:Y:S05]  /*3cc0*/  BSYNC B1 ;  /* 0x0000000000017941 */ /* 0x000fea0003800000 */
.L_x_74:
        /* <DEDUP_REMOVED lines=12> */
.L_x_77:
[----:B------:R-:W-:Y:S05]  /*3d90*/  BSYNC B1 ;  /* 0x0000000000017941 */ /* 0x000fea0003800000 */
.L_x_76:
        /* <DEDUP_REMOVED lines=13> */
.L_x_79:
[----:B------:R-:W-:Y:S05]  /*3e70*/  BSYNC B1 ;  /* 0x0000000000017941 */ /* 0x000fea0003800000 */
.L_x_78:
        /* <DEDUP_REMOVED lines=13> */
.L_x_81:
[----:B------:R-:W-:Y:S05]  /*3f50*/  BSYNC B1 ;  /* 0x0000000000017941 */ /* 0x000fea0003800000 */
.L_x_80:
        /* <DEDUP_REMOVED lines=12> */
.L_x_83:
[----:B------:R-:W-:Y:S05]  /*4020*/  BSYNC B1 ;  /* 0x0000000000017941 */ /* 0x000fea0003800000 */
.L_x_82:
        /* <DEDUP_REMOVED lines=12> */
.L_x_85:
[----:B------:R-:W-:Y:S05]  /*40f0*/  BSYNC B1 ;  /* 0x0000000000017941 */ /* 0x000fea0003800000 */
.L_x_84:
        /* <DEDUP_REMOVED lines=13> */
.L_x_87:
[----:B------:R-:W-:Y:S05]  /*41d0*/  BSYNC B1 ;  /* 0x0000000000017941 */ /* 0x000fea0003800000 */
.L_x_86:
        /* <DEDUP_REMOVED lines=13> */
.L_x_89:
[----:B------:R-:W-:Y:S05]  /*42b0*/  BSYNC B1 ;  /* 0x0000000000017941 */ /* 0x000fea0003800000 */
.L_x_88:
        /* <DEDUP_REMOVED lines=12> */
.L_x_91:
[----:B------:R-:W-:Y:S05]  /*4380*/  BSYNC B1 ;  /* 0x0000000000017941 */ /* 0x000fea0003800000 */
.L_x_90:
        /* <DEDUP_REMOVED lines=12> */
.L_x_93:
[----:B------:R-:W-:Y:S05]  /*4450*/  BSYNC B1 ;  /* 0x0000000000017941 */ /* 0x000fea0003800000 */
.L_x_92:
        /* <DEDUP_REMOVED lines=13> */
.L_x_95:
[----:B------:R-:W-:Y:S05]  /*4530*/  BSYNC B1 ;  /* 0x0000000000017941 */ /* 0x000fea0003800000 */
.L_x_94:
[----:B-----5:R-:W-:Y:S01]  /*4540*/  LOP3.LUT R25, R25, 0xff, RZ, 0xc0, !PT ;  /* 0x000000ff19197812 */ /* 0x020fe200078ec0ff */
[----:B------:R-:W-:Y:S01]  /*4550*/  BSSY B1, `(.L_x_96) ;  /* 0x000000c000017945 */ /* 0x000fe20003800000 */
[----:B------:R-:W-:Y:S02]  /*4560*/  ISETP.GE.AND P1, PT, R24, 0x3a, PT ;  /* 0x0000003a1800780c */ /* 0x000fe40003f26270 */
[----:B------:R-:W-:Y:S02]  /*4570*/  F2FP.F16.E5M2.UNPACK_B R25, R25 ;  /* 0x00000019ff19723e */ /* 0x000fe400020004ff */
[----:B------:R-:W-:Y:S02]  /*4580*/  ISETP.LT.OR P3, PT, R6, 0x1, !P1 ;  /* 0x000000010600780c */ /* 0x000fe40004f61670 */
[----:B------:R-:W-:Y:S01]  /*4590*/  PRMT R24, RZ, 0x7610, R24 ;  /* 0x00007610ff187816 */ /* 0x000fe20000000018 */
[----:B------:R-:W-:-:S05]  /*45a0*/  HADD2.F32 R26, -RZ, R25.H0_H0 ;  /* 0x20000019ff1a7230 */ /* 0x000fca0000004100 */
[----:B------:R-:W-:-:S04]  /*45b0*/  FMUL R26, R26, R13 ;  /* 0x0000000d1a1a7220 */ /* 0x000fc80000400000 */
[----:B------:R-:W-:-:S05]  /*45c0*/  FFMA R26, R57, R12, R26 ;  /* 0x0000000c391a7223 */ /* 0x000fca000000001a */
[----:B------:R-:W-:-:S05]  /*45d0*/  F2FP.SATFINITE.E5M2.F32.PACK_AB_MERGE_C R25, RZ, R26, RZ ;  /* 0x0000001aff19723e */ /* 0x000fca00048060ff */
[----:B------:R0:W-:Y:S01]  /*45e0*/  @!P2 STG.E.U8 desc[UR20][R14.64+0x38], R25 ;  /* 0x000038190e00a986 */ /* 0x0001e2000c101114 */
[----:B------:R-:W-:Y:S05]  /*45f0*/  @P3 BRA `(.L_x_97) ;  /* 0x0000000000043947 */ /* 0x000fea0003800000 */
[----:B------:R0:W5:Y:S02]  /*4600*/  LDG.E.U8 R24, desc[UR20][R4.64+0x39] ;  /* 0x0000391404187981 */ /* 0x000164000c1e1100 */
.L_x_97:
[----:B------:R-:W-:Y:S05]  /*4610*/  BSYNC B1 ;  /* 0x0000000000017941 */ /* 0x000fea0003800000 */
.L_x_96:
[----:B-----5:R-:W-:Y:S01]  /*4620*/  LOP3.LUT R24, R24, 0xff, RZ, 0xc0, !PT ;  /* 0x000000ff18187812 */ /* 0x020fe200078ec0ff */
[----:B------:R-:W-:Y:S01]  /*4630*/  BSSY B1, `(.L_x_98) ;  /* 0x000000b000017945 */ /* 0x000fe20003800000 */
[----:B------:R-:W-:Y:S02]  /*4640*/  ISETP.LT.OR P0, PT, R6, 0x9, !P0 ;  /* 0x000000090600780c */ /* 0x000fe40004701670 */
[----:B------:R-:W-:Y:S02]  /*4650*/  F2FP.F16.E5M2.UNPACK_B R24, R24 ;  /* 0x00000018ff18723e */ /* 0x000fe400020004ff */
[----:B0-2---:R-:W-:-:S03]  /*4660*/  PRMT R4, RZ, 0x7610, R4 ;  /* 0x00007610ff047816 */ /* 0x005fc60000000004 */
[----:B------:R-:W-:-:S05]  /*4670*/  HADD2.F32 R24, -RZ, R24.H0_H0 ;  /* 0x20000018ff187230 */ /* 0x000fca0000004100 */
[----:B------:R-:W-:-:S04]  /*4680*/  FMUL R5, R24, R13 ;  /* 0x0000000d18057220 */ /* 0x000fc80000400000 */
[----:B------:R-:W-:-:S05]  /*4690*/  FFMA R5, R56, R12, R5 ;  /* 0x0000000c38057223 */ /* 0x000fca0000000005 */
[----:B------:R-:W-:-:S05]  /*46a0*/  F2FP.SATFINITE.E5M2.F32.PACK_AB_MERGE_C R5, RZ, R5, RZ ;  /* 0x00000005ff05723e */ /* 0x000fca00048060ff */
[----:B------:R0:W-:Y:S01]  /*46b0*/  @!P3 STG.E.U8 desc[UR20][R14.64+0x39], R5 ;  /* 0x000039050e00b986 */ /* 0x0001e2000c101114 */
[----:B------:R-:W-:Y:S05]  /*46c0*/  @P0 BRA `(.L_x_99) ;  /* 0x0000000000040947 */ /* 0x000fea0003800000 */
[----:B------:R2:W5:Y:S02]  /*46d0*/  LDG.E.U8 R4, desc[UR20][R20.64+0x38] ;  /* 0x0000381414047981 */ /* 0x000564000c1e1100 */
.L_x_99:
[----:B------:R-:W-:Y:S05]  /*46e0*/  BSYNC B1 ;  /* 0x0000000000017941 */ /* 0x000fea0003800000 */
.L_x_98:
[----:B-----5:R-:W-:Y:S01]  /*46f0*/  LOP3.LUT R4, R4, 0xff, RZ, 0xc0, !PT ;  /* 0x000000ff04047812 */ /* 0x020fe200078ec0ff */
[----:B------:R-:W-:Y:S01]  /*4700*/  BSSY B1, `(.L_x_100) ;  /* 0x000000b000017945 */ /* 0x000fe20003800000 */
[----:B------:R-:W-:Y:S02]  /*4710*/  ISETP.LT.OR P1, PT, R6, 0x9, !P1 ;  /* 0x000000090600780c */ /* 0x000fe40004f21670 */
[----:B------:R-:W-:-:S05]  /*4720*/  F2FP.F16.E5M2.UNPACK_B R4, R4 ;  /* 0x00000004ff04723e */ /* 0x000fca00020004ff */
[----:B------:R-:W-:-:S05]  /*4730*/  HADD2.F32 R4, -RZ, R4.H0_H0 ;  /* 0x20000004ff047230 */ /* 0x000fca0000004100 */
[----:B------:R-:W-:-:S04]  /*4740*/  FMUL R4, R4, R13 ;  /* 0x0000000d04047220 */ /* 0x000fc80000400000 */
[----:B------:R-:W-:-:S05]  /*4750*/  FFMA R4, R23, R12, R4 ;  /* 0x0000000c17047223 */ /* 0x000fca0000000004 */
[----:B0-----:R-:W-:Y:S02]  /*4760*/  F2FP.SATFINITE.E5M2.F32.PACK_AB_MERGE_C R5, RZ, R4, RZ ;  /* 0x00000004ff05723e */ /* 0x001fe400048060ff */
[----:B------:R-:W-:-:S03]  /*4770*/  PRMT R4, RZ, 0x7610, R4 ;  /* 0x00007610ff047816 */ /* 0x000fc60000000004 */
[----:B------:R0:W-:Y:S01]  /*4780*/  @!P0 STG.E.U8 desc[UR20][R16.64+0x38], R5 ;  /* 0x0000380510008986 */ /* 0x0001e2000c101114 */
[----:B------:R-:W-:Y:S05]  /*4790*/  @P1 BRA `(.L_x_101) ;  /* 0x0000000000041947 */ /* 0x000fea0003800000 */
[----:B------:R0:W5:Y:S02]  /*47a0*/  LDG.E.U8 R4, desc[UR20][R20.64+0x39] ;  /* 0x0000391414047981 */ /* 0x000164000c1e1100 */
.L_x_101:
[----:B------:R-:W-:Y:S05]  /*47b0*/  BSYNC B1 ;  /* 0x0000000000017941 */ /* 0x000fea0003800000 */
.L_x_100:
[----:B------:R-:W-:Y:S05]  /*47c0*/  @P1 BRA `(.L_x_102) ;  /* 0x0000000800601947 */ /* 0x000fea0003800000 */
[----:B-----5:R-:W-:-:S04]  /*47d0*/  LOP3.LUT R4, R4, 0xff, RZ, 0xc0, !PT ;  /* 0x000000ff04047812 */ /* 0x020fc800078ec0ff */
[----:B------:R-:W-:-:S05]  /*47e0*/  F2FP.F16.E5M2.UNPACK_B R4, R4 ;  /* 0x00000004ff04723e */ /* 0x000fca00020004ff */
[----:B------:R-:W-:-:S05]  /*47f0*/  HADD2.F32 R4, -RZ, R4.H0_H0 ;  /* 0x20000004ff047230 */ /* 0x000fca0000004100 */
[----:B0-----:R-:W-:-:S04]  /*4800*/  FMUL R5, R4, R13 ;  /* 0x0000000d04057220 */ /* 0x001fc80000400000 */
[----:B------:R-:W-:-:S05]  /*4810*/  FFMA R5, R22, R12, R5 ;  /* 0x0000000c16057223 */ /* 0x000fca0000000005 */
[----:B------:R-:W-:-:S05]  /*4820*/  F2FP.SATFINITE.E5M2.F32.PACK_AB_MERGE_C R5, RZ, R5, RZ ;  /* 0x00000005ff05723e */ /* 0x000fca00048060ff */
[----:B------:R0:W-:Y:S01]  /*4830*/  STG.E.U8 desc[UR20][R16.64+0x39], R5 ;  /* 0x0000390510007986 */ /* 0x0001e2000c101114 */
[----:B------:R-:W-:Y:S05]  /*4840*/  BRA `(.L_x_102) ;  /* 0x0000000800407947 */ /* 0x000fea0003800000 */
.L_x_37:
[C---:B------:R-:W-:Y:S01]  /*4850*/  ISETP.GE.AND P3, PT, R24.reuse, 0x1, PT ;  /* 0x000000011800780c */ /* 0x040fe20003f66270 */
[-C--:B------:R-:W-:Y:S01]  /*4860*/  FMUL R85, R85, R12.reuse ;  /* 0x0000000c55557220 */ /* 0x080fe20000400000 */
[----:B------:R-:W-:Y:S01]  /*4870*/  ISETP.GE.AND P0, PT, R24, 0x2, PT ;  /* 0x000000021800780c */ /* 0x000fe20003f06270 */
[-C--:B------:R-:W-:Y:S01]  /*4880*/  FMUL R84, R84, R12.reuse ;  /* 0x0000000c54547220 */ /* 0x080fe20000400000 */
[C---:B------:R-:W-:Y:S01]  /*4890*/  ISETP.LT.OR P1, PT, R6.reuse, 0x1, !P3 ;  /* 0x000000010600780c */ /* 0x040fe20005f21670 */
[-C--:B------:R-:W-:Y:S01]  /*48a0*/  FMUL R83, R83, R12.reuse ;  /* 0x0000000c53537220 */ /* 0x080fe20000400000 */
[----:B------:R-:W-:Y:S01]  /*48b0*/  ISETP.LT.OR P2, PT, R6, 0x1, !P0 ;  /* 0x000000010600780c */ /* 0x000fe20004741670 */
[-C--:B------:R-:W-:Y:S01]  /*48c0*/  FMUL R82, R82, R12.reuse ;  /* 0x0000000c52527220 */ /* 0x080fe20000400000 */
[----:B------:R-:W-:Y:S01]  /*48d0*/  ISETP.LT.OR P3, PT, R6, 0x9, !P3 ;  /* 0x000000090600780c */ /* 0x000fe20005f61670 */
[-C--:B------:R-:W-:Y:S01]  /*48e0*/  FMUL R81, R81, R12.reuse ;  /* 0x0000000c51517220 */ /* 0x080fe20000400000 */
[----:B------:R-:W-:Y:S01]  /*48f0*/  F2FP.SATFINITE.E5M2.F32.PACK_AB_MERGE_C R85, RZ, R85, RZ ;  /* 0x00000055ff55723e */ /* 0x000fe200048060ff */
[----:B------:R-:W-:Y:S01]  /*4900*/  FMUL R80, R80, R12 ;  /* 0x0000000c50507220 */ /* 0x000fe20000400000 */
[----:B------:R-:W-:Y:S01]  /*4910*/  F2FP.SATFINITE.E5M2.F32.PACK_AB_MERGE_C R5, RZ, R84, RZ ;  /* 0x00000054ff05723e */ /* 0x000fe200048060ff */
[-C--:B------:R-:W-:Y:S01]  /*4920*/  FMUL R79, R79, R12.reuse ;  /* 0x0000000c4f4f7220 */ /* 0x080fe20000400000 */
[----:B------:R-:W-:Y:S01]  /*4930*/  F2FP.SATFINITE.E5M2.F32.PACK_AB_MERGE_C R83, RZ, R83, RZ ;  /* 0x00000053ff53723e */ /* 0x000fe200048060ff */
[-C--:B------:R-:W-:Y:S01]  /*4940*/  FMUL R78, R78, R12.reuse ;  /* 0x0000000c4e4e7220 */ /* 0x080fe20000400000 */
[----:B------:R-:W-:Y:S01]  /*4950*/  ISETP.LT.OR P0, PT, R6, 0x9, !P0 ;  /* 0x000000090600780c */ /* 0x000fe20004701670 */
[----:B------:R-:W-:Y:S01]  /*4960*/  @!P1 STG.E.U8 desc[UR20][R14.64], R85 ;  /* 0x000000550e009986 */ /* 0x000fe2000c101114 */
[C---:B------:R-:W-:Y:S01]  /*4970*/  ISETP.GE.AND P1, PT, R24.reuse, 0x9, PT ;  /* 0x000000091800780c */ /* 0x040fe20003f26270 */
[-C--:B------:R-:W-:Y:S01]  /*4980*/  FMUL R77, R77, R12.reuse ;  /* 0x0000000c4d4d7220 */ /* 0x080fe20000400000 */
[----:B------:R-:W-:Y:S01]  /*4990*/  F2FP.SATFINITE.E5M2.F32.PACK_AB_MERGE_C R81, RZ, R81, RZ ;  /* 0x00000051ff51723e */ /* 0x000fe200048060ff */
[----:B------:R0:W-:Y:S01]  /*49a0*/  @!P2 STG.E.U8 desc[UR20][R14.64+0x1], R5 ;  /* 0x000001050e00a986 */ /* 0x0001e2000c101114 */
[----:B------:R-:W-:Y:S01]  /*49b0*/  ISETP.GE.AND P2, PT, R24, 0xa, PT ;  /* 0x0000000a1800780c */ /* 0x000fe20003f46270 */
[----:B------:R-:W-:Y:S01]  /*49c0*/  FMUL R76, R76, R12 ;  /* 0x0000000c4c4c7220 */ /* 0x000fe20000400000 */
[----:B------:R-:W-:Y:S01]  /*49d0*/  F2FP.SATFINITE.E5M2.F32.PACK_AB_MERGE_C R21, RZ, R80, RZ ;  /* 0x00000050ff15723e */ /* 0x000fe200048060ff */
[----:B------:R-:W-:Y:S01]  /*49e0*/  @!P3 STG.E.U8 desc[UR20][R16.64], R83 ;  /* 0x000000531000b986 */ /* 0x000fe2000c101114 */
[----:B------:R-:W-:Y:S01]  /*49f0*/  ISETP.LT.OR P3, PT, R6, 0x1, !P1 ;  /* 0x000000010600780c */ /* 0x000fe20004f61670 */
[-C--:B------:R-:W-:Y:S01]  /*4a00*/  FMUL R74, R74, R12.reuse ;  /* 0x0000000c4a4a7220 */ /* 0x080fe20000400000 */
[C---:B------:R-:W-:Y:S01]  /*4a10*/  ISETP.LT.OR P5, PT, R6.reuse, 0x1, !P2 ;  /* 0x000000010600780c */ /* 0x040fe200057a1670 */
[-C--:B------:R-:W-:Y:S01]  /*4a20*/  FMUL R75, R75, R12.reuse ;  /* 0x0000000c4b4b7220 */ /* 0x080fe20000400000 */
[----:B------:R-:W-:Y:S01]  /*4a30*/  ISETP.LT.OR P1, PT, R6, 0x9, !P1 ;  /* 0x000000090600780c */ /* 0x000fe20004f21670 */
[-C--:B------:R-:W-:Y:S01]  /*4a40*/  FMUL R73, R73, R12.reuse ;  /* 0x0000000c49497220 */ /* 0x080fe20000400000 */
[----:B------:R-:W-:Y:S01]  /*4a50*/  F2FP.SATFINITE.E5M2.F32.PACK_AB_MERGE_C R79, RZ, R79, RZ ;  /* 0x0000004fff4f723e */ /* 0x000fe200048060ff */
[----:B------:R-:W-:Y:S01]  /*4a60*/  FMUL R72, R72, R12 ;  /* 0x0000000c48487220 */ /* 0x000fe20000400000 */
[----:B0-----:R-:W-:Y:S01]  /*4a70*/  F2FP.SATFINITE.E5M2.F32.PACK_AB_MERGE_C R5, RZ, R82, RZ ;  /* 0x00000052ff05723e */ /* 0x001fe200048060ff */
[-C--:B------:R-:W-:Y:S01]  /*4a80*/  FMUL R70, R70, R12.reuse ;  /* 0x0000000c46467220 */ /* 0x080fe20000400000 */
[----:B------:R-:W-:Y:S01]  /*4a90*/  ISETP.LT.OR P2, PT, R6, 0x9, !P2 ;  /* 0x000000090600780c */ /* 0x000fe20005741670 */
[----:B------:R-:W-:Y:S01]  /*4aa0*/  FMUL R71, R71, R12 ;  /* 0x0000000c47477220 */ /* 0x000fe20000400000 */
[----:B------:R-:W-:Y:S01]  /*4ab0*/  F2FP.SATFINITE.E5M2.F32.PACK_AB_MERGE_C R25, RZ, R78, RZ ;  /* 0x0000004eff19723e */ /* 0x000fe200048060ff */
[----:B------:R0:W-:Y:S01]  /*4ac0*/  @!P0 STG.E.U8 desc[UR20][R16.64+0x1], R5 ;  /* 0x0000010510008986 */ /* 0x0001e2000c101114 */
[C---:B------:R-:W-:Y:S01]  /*4ad0*/  ISETP.GE.AND P0, PT, R24.reuse, 0x11, PT ;  /* 0x000000111800780c */ /* 0x040fe20003f06270 */
[-C--:B------:R-:W-:Y:S01]  /*4ae0*/  FMUL R69, R69, R12.reuse ;  /* 0x0000000c45457220 */ /* 0x080fe20000400000 */
[----:B------:R-:W-:Y:S01]  /*4af0*/  F2FP.SATFINITE.E5M2.F32.PACK_AB_MERGE_C R77, RZ, R77, RZ ;  /* 0x0000004dff4d723e */ /* 0x000fe200048060ff */
[----:B------:R-:W-:Y:S01]  /*4b00*/  @!P3 STG.E.U8 desc[UR20][R14.64+0x8], R81 ;  /* 0x000008510e00b986 */ /* 0x000fe2000c101114 */
[----:B------:R-:W-:Y:S01]  /*4b10*/  ISETP.GE.AND P3, PT, R24, 0x12, PT ;  /* 0x000000121800780c */ /* 0x000fe20003f66270 */
[-C--:B------:R-:W-:Y:S01]  /*4b20*/  FMUL R68, R68, R12.reuse ;  /* 0x0000000c44447220 */ /* 0x080fe20000400000 */
[----:B------:R-:W-:Y:S01]  /*4b30*/  F2FP.SATFINITE.E5M2.F32.PACK_AB_MERGE_C R75, RZ, R75, RZ ;  /* 0x0000004bff4b723e */ /* 0x000fe200048060ff */
[----:B------:R1:W-:Y:S01]  /*4b40*/  @!P5 STG.E.U8 desc[UR20][R14.64+0x9], R21 ;  /* 0x000009150e00d986 */ /* 0x0003e2000c101114 */
[C---:B------:R-:W-:Y:S01]  /*4b50*/  ISETP.LT.OR P5, PT, R6.reuse, 0x1, !P3 ;  /* 0x000000010600780c */ /* 0x040fe20005fa1670 */
[-C--:B------:R-:W-:Y:S01]  /*4b60*/  FMUL R67, R67, R12.reuse ;  /* 0x0000000c43437220 */ /* 0x080fe20000400000 */
[C---:B------:R-:W-:Y:S01]  /*4b70*/  ISETP.LT.OR P3, PT, R6.reuse, 0x9, !P3 ;  /* 0x000000090600780c */ /* 0x040fe20005f61670 */
[----:B------:R-:W-:Y:S01]  /*4b80*/  @!P1 STG.E.U8 desc[UR20][R16.64+0x8], R79 ;  /* 0x0000084f10009986 */ /* 0x000fe2000c101114 */
[----:B------:R-:W-:Y:S01]  /*4b90*/  ISETP.LT.OR P1, PT, R6, 0x1, !P0 ;  /* 0x000000010600780c */ /* 0x000fe20004721670 */
[----:B------:R-:W-:Y:S01]  /*4ba0*/  FMUL R66, R66, R12 ;  /* 0x0000000c42427220 */ /* 0x000fe20000400000 */
[----:B0-----:R-:W-:Y:S01]  /*4bb0*/  F2FP.SATFINITE.E5M2.F32.PACK_AB_MERGE_C R5, RZ, R76, RZ ;  /* 0x0000004cff05723e */ /* 0x001fe200048060ff */
[----:B------:R-:W-:Y:S01]  /*4bc0*/  @!P2 STG.E.U8 desc[UR20][R16.64+0x9], R25 ;  /* 0x000009191000a986 */ /* 0x000fe2000c101114 */
[----:B------:R-:W-:Y:S01]  /*4bd0*/  ISETP.GE.AND P2, PT, R24, 0x19, PT ;  /* 0x000000191800780c */ /* 0x000fe20003f46270 */
[-C--:B------:R-:W-:Y:S01]  /*4be0*/  FMUL R65, R65, R12.reuse ;  /* 0x0000000c41417220 */ /* 0x080fe20000400000 */
[----:B------:R-:W-:Y:S01]  /*4bf0*/  ISETP.LT.OR P0, PT, R6, 0x9, !P0 ;  /* 0x000000090600780c */ /* 0x000fe20004701670 */
[----:B------:R-:W-:Y:S01]  /*4c00*/  FMUL R64, R64, R12 ;  /* 0x0000000c40407220 */ /* 0x000fe20000400000 */
[----:B------:R-:W-:Y:S01]  /*4c10*/  ISETP.LT.OR P6, PT, R6, 0x1, !P2 ;  /* 0x000000010600780c */ /* 0x000fe200057c1670 */
[----:B------:R0:W-:Y:S01]  /*4c20*/  @!P5 STG.E.U8 desc[UR20][R14.64+0x11], R5 ;  /* 0x000011050e00d986 */ /* 0x0001e2000c101114 */
[----:B-1----:R-:W-:Y:S01]  /*4c30*/  F2FP.SATFINITE.E5M2.F32.PACK_AB_MERGE_C R21, RZ, R74, RZ ;  /* 0x0000004aff15723e */ /* 0x002fe200048060ff */
[-C--:B------:R-:W-:Y:S01]  /*4c40*/  FMUL R62, R62, R12.reuse ;  /* 0x0000000c3e3e7220 */ /* 0x080fe20000400000 */
[----:B------:R-:W-:Y:S01]  /*4c50*/  F2FP.SATFINITE.E5M2.F32.PACK_AB_MERGE_C R73, RZ, R73, RZ ;  /* 0x00000049ff49723e */ /* 0x000fe200048060ff */
[----:B------:R-:W-:Y:S01]  /*4c60*/  @!P1 STG.E.U8 desc[UR20][R14.64+0x10], R77 ;  /* 0x0000104d0e009986 */ /* 0x000fe2000c101114 */
[----:B------:R-:W-:Y:S01]  /*4c70*/  ISETP.GE.AND P1, PT, R24, 0x1a, PT ;  /* 0x0000001a1800780c */ /* 0x000fe20003f26270 */
[-C--:B------:R-:W-:Y:S01]  /*4c80*/  FMUL R63, R63, R12.reuse ;  /* 0x0000000c3f3f7220 */ /* 0x080fe20000400000 */
[C---:B------:R-:W-:Y:S01]  /*4c90*/  ISETP.LT.OR P2, PT, R6.reuse, 0x9, !P2 ;  /* 0x000000090600780c */ /* 0x040fe20005741670 */
[----:B------:R1:W-:Y:S01]  /*4ca0*/  @!P3 STG.E.U8 desc[UR20][R16.64+0x11], R21 ;  /* 0x000011151000b986 */ /* 0x0003e2000c101114 */
[C---:B------:R-:W-:Y:S01]  /*4cb0*/  ISETP.LT.OR P5, PT, R6.reuse, 0x1, !P1 ;  /* 0x000000010600780c */ /* 0x040fe20004fa1670 */
[----:B------:R-:W-:Y:S01]  /*4cc0*/  FMUL R61, R61, R12 ;  /* 0x0000000c3d3d7220 */ /* 0x000fe20000400000 */
[----:B------:R-:W-:Y:S01]  /*4cd0*/  ISETP.LT.OR P3, PT, R6, 0x9, !P1 ;  /* 0x000000090600780c */ /* 0x000fe20004f61670 */
[----:B------:R-:W-:Y:S01]  /*4ce0*/  @!P0 STG.E.U8 desc[UR20][R16.64+0x10], R75 ;  /* 0x0000104b10008986 */ /* 0x000fe2000c101114 */
[----:B0-----:R-:W-:Y:S01]  /*4cf0*/  F2FP.SATFINITE.E5M2.F32.PACK_AB_MERGE_C R5, RZ, R72, RZ ;  /* 0x00000048ff05723e */ /* 0x001fe200048060ff */
[-C--:B------:R-:W-:Y:S01]  /*4d00*/  FMUL R60, R60, R12.reuse ;  /* 0x0000000c3c3c7220 */ /* 0x080fe20000400000 */
[C---:B------:R-:W-:Y:S01]  /*4d10*/  ISETP.GE.AND P0, PT, R24.reuse, 0x21, PT ;  /* 0x000000211800780c */ /* 0x040fe20003f06270 */
[----:B------:R-:W-:Y:S01]  /*4d20*/  @!P6 STG.E.U8 desc[UR20][R14.64+0x18], R73 ;  /* 0x000018490e00e986 */ /* 0x000fe2000c101114 */
[----:B------:R-:W-:Y:S01]  /*4d30*/  ISETP.GE.AND P1, PT, R24, 0x22, PT ;  /* 0x000000221800780c */ /* 0x000fe20003f26270 */
[-C--:B------:R-:W-:Y:S01]  /*4d40*/  FMUL R59, R59, R12.reuse ;  /* 0x0000000c3b3b7220 */ /* 0x080fe20000400000 */
[----:B------:R-:W-:Y:S01]  /*4d50*/  ISETP.LT.OR P6, PT, R6, 0x1, !P0 ;  /* 0x000000010600780c */ /* 0x000fe200047c1670 */
[----:B------:R-:W-:Y:S01]  /*4d60*/  FMUL R58, R58, R12 ;  /* 0x0000000c3a3a7220 */ /* 0x000fe20000400000 */
[----:B-1----:R-:W-:Y:S01]  /*4d70*/  F2FP.SATFINITE.E5M2.F32.PACK_AB_MERGE_C R21, RZ, R70, RZ ;  /* 0x00000046ff15723e */ /* 0x002fe200048060ff */
[----:B------:R0:W-:Y:S01]  /*4d80*/  @!P5 STG.E.U8 desc[UR20][R14.64+0x19], R5 ;  /* 0x000019050e00d986 */ /* 0x0001e2000c101114 */
[----:B------:R-:W-:Y:S01]  /*4d90*/  ISETP.LT.OR P5, PT, R6, 0x1, !P1 ;  /* 0x000000010600780c */ /* 0x000fe20004fa1670 */
[-C--:B------:R-:W-:Y:S01]  /*4da0*/  FMUL R57, R57, R12.reuse ;  /* 0x0000000c39397220 */ /* 0x080fe20000400000 */
[----:B------:R-:W-:Y:S01]  /*4db0*/  F2FP.SATFINITE.E5M2.F32.PACK_AB_MERGE_C R71, RZ, R71, RZ ;  /* 0x00000047ff47723e */ /* 0x000fe200048060ff */
[----:B------:R1:W-:Y:S01]  /*4dc0*/  @!P3 STG.E.U8 desc[UR20][R16.64+0x19], R21 ;  /* 0x000019151000b986 */ /* 0x0003e2000c101114 */
[----:B------:R-:W-:Y:S01]  /*4dd0*/  F2FP.SATFINITE.E5M2.F32.PACK_AB_MERGE_C R69, RZ, R69, RZ ;  /* 0x00000045ff45723e */ /* 0x000fe200048060ff */
[----:B------:R-:W-:Y:S01]  /*4de0*/  FMUL R56, R56, R12 ;  /* 0x0000000c38387220 */ /* 0x000fe20000400000 */
[----:B------:R-:W-:Y:S01]  /*4df0*/  F2FP.SATFINITE.E5M2.F32.PACK_AB_MERGE_C R25, RZ, R68, RZ ;  /* 0x00000044ff19723e */ /* 0x000fe200048060ff */
[----:B------:R-:W-:Y:S01]  /*4e00*/  @!P2 STG.E.U8 desc[UR20][R16.64+0x18], R71 ;  /* 0x000018471000a986 */ /* 0x000fe2000c101114 */
[----:B------:R-:W-:Y:S01]  /*4e10*/  ISETP.LT.OR P3, PT, R6, 0x9, !P1 ;  /* 0x000000090600780c */ /* 0x000fe20004f61670 */
[-C--:B------:R-:W-:Y:S01]  /*4e20*/  FMUL R23, R23, R12.reuse ;  /* 0x0000000c17177220 */ /* 0x080fe20000400000 */
[----:B------:R-:W-:Y:S01]  /*4e30*/  ISETP.GE.AND P2, PT, R24, 0x29, PT ;  /* 0x000000291800780c */ /* 0x000fe20003f46270 */
[----:B------:R-:W-:Y:S01]  /*4e40*/  @!P6 STG.E.U8 desc[UR20][R14.64+0x20], R69 ;  /* 0x000020450e00e986 */ /* 0x000fe2000c101114 */
[----:B------:R-:W-:Y:S01]  /*4e50*/  ISETP.LT.OR P0, PT, R6, 0x9, !P0 ;  /* 0x000000090600780c */ /* 0x000fe20004701670 */
[----:B------:R-:W-:Y:S01]  /*4e60*/  FMUL R22, R22, R12 ;  /* 0x0000000c16167220 */ /* 0x000fe20000400000 */
[----:B------:R-:W-:Y:S01]  /*4e70*/  ISETP.GE.AND P1, PT, R24, 0x2a, PT ;  /* 0x0000002a1800780c */ /* 0x000fe20003f26270 */
[----:B------:R-:W-:Y:S01]  /*4e80*/  @!P5 STG.E.U8 desc[UR20][R14.64+0x21], R25 ;  /* 0x000021190e00d986 */ /* 0x000fe2000c101114 */
[----:B------:R-:W-:-:S02]  /*4e90*/  ISETP.LT.OR P6, PT, R6, 0x1, !P2 ;  /* 0x000000010600780c */ /* 0x000fc400057c1670 */
[C---:B------:R-:W-:Y:S02]  /*4ea0*/  ISETP.LT.OR P5, PT, R6.reuse, 0x1, !P1 ;  /* 0x000000010600780c */ /* 0x040fe40004fa1670 */
[----:B------:R-:W-:Y:S02]  /*4eb0*/  F2FP.SATFINITE.E5M2.F32.PACK_AB_MERGE_C R67, RZ, R67, RZ ;  /* 0x00000043ff43723e */ /* 0x000fe400048060ff */
[----:B0-----:R-:W-:Y:S02]  /*4ec0*/  F2FP.SATFINITE.E5M2.F32.PACK_AB_MERGE_C R5, RZ, R66, RZ ;  /* 0x00000042ff05723e */ /* 0x001fe400048060ff */
[----:B------:R-:W-:Y:S01]  /*4ed0*/  F2FP.SATFINITE.E5M2.F32.PACK_AB_MERGE_C R65, RZ, R65, RZ ;  /* 0x00000041ff41723e */ /* 0x000fe200048060ff */
[----:B------:R-:W-:Y:S01]  /*4ee0*/  @!P0 STG.E.U8 desc[UR20][R16.64+0x20], R67 ;  /* 0x0000204310008986 */ /* 0x000fe2000c101114 */
[----:B-1----:R-:W-:Y:S02]  /*4ef0*/  F2FP.SATFINITE.E5M2.F32.PACK_AB_MERGE_C R21, RZ, R64, RZ ;  /* 0x00000040ff15723e */ /* 0x002fe400048060ff */
[C---:B------:R-:W-:Y:S01]  /*4f00*/  ISETP.LT.OR P1, PT, R6.reuse, 0x9, !P1 ;  /* 0x000000090600780c */ /* 0x040fe20004f21670 */
[----:B------:R0:W-:Y:S01]  /*4f10*/  @!P3 STG.E.U8 desc[UR20][R16.64+0x21], R5 ;  /* 0x000021051000b986 */ /* 0x0001e2000c101114 */
[----:B------:R-:W-:-:S02]  /*4f20*/  ISETP.LT.OR P2, PT, R6, 0x9, !P2 ;  /* 0x000000090600780c */ /* 0x000fc40005741670 */
[C---:B------:R-:W-:Y:S01]  /*4f30*/  ISETP.GE.AND P3, PT, R24.reuse, 0x31, PT ;  /* 0x000000311800780c */ /* 0x040fe20003f66270 */
[----:B------:R-:W-:Y:S01]  /*4f40*/  @!P6 STG.E.U8 desc[UR20][R14.64+0x28], R65 ;  /* 0x000028410e00e986 */ /* 0x000fe2000c101114 */
[----:B------:R-:W-:Y:S02]  /*4f50*/  ISETP.GE.AND P0, PT, R24, 0x32, PT ;  /* 0x000000321800780c */ /* 0x000fe40003f06270 */
[----:B------:R-:W-:Y:S01]  /*4f60*/  F2FP.SATFINITE.E5M2.F32.PACK_AB_MERGE_C R63, RZ, R63, RZ ;  /* 0x0000003fff3f723e */ /* 0x000fe200048060ff */
[----:B------:R1:W-:Y:S01]  /*4f70*/  @!P5 STG.E.U8 desc[UR20][R14.64+0x29], R21 ;  /* 0x000029150e00d986 */ /* 0x0003e2000c101114 */
[C---:B------:R-:W-:Y:S02]  /*4f80*/  ISETP.LT.OR P5, PT, R6.reuse, 0x1, !P3 ;  /* 0x000000010600780c */ /* 0x040fe40005fa1670 */
[----:B------:R-:W-:Y:S02]  /*4f90*/  ISETP.LT.OR P6, PT, R6, 0x1, !P0 ;  /* 0x000000010600780c */ /* 0x000fe400047c1670 */
[----:B0-----:R-:W-:Y:S01]  /*4fa0*/  F2FP.SATFINITE.E5M2.F32.PACK_AB_MERGE_C R5, RZ, R62, RZ ;  /* 0x0000003eff05723e */ /* 0x001fe200048060ff */
[----:B------:R-:W-:Y:S01]  /*4fb0*/  @!P2 STG.E.U8 desc[UR20][R16.64+0x28], R63 ;  /* 0x0000283f1000a986 */ /* 0x000fe2000c101114 */
[----:B------:R-:W-:-:S02]  /*4fc0*/  F2FP.SATFINITE.E5M2.F32.PACK_AB_MERGE_C R61, RZ, R61, RZ ;  /* 0x0000003dff3d723e */ /* 0x000fc400048060ff */
[----:B------:R-:W-:Y:S01]  /*4fd0*/  ISETP.GE.AND P2, PT, R24, 0x3a, PT ;  /* 0x0000003a1800780c */ /* 0x000fe20003f46270 */
[----:B------:R0:W-:Y:S01]  /*4fe0*/  @!P1 STG.E.U8 desc[UR20][R16.64+0x29], R5 ;  /* 0x0000290510009986 */ /* 0x0001e2000c101114 */
[----:B------:R-:W-:Y:S02]  /*4ff0*/  ISETP.LT.OR P1, PT, R6, 0x9, !P3 ;  /* 0x000000090600780c */ /* 0x000fe40005f21670 */
[----:B-1----:R-:W-:Y:S01]  /*5000*/  F2FP.SATFINITE.E5M2.F32.PACK_AB_MERGE_C R21, RZ, R60, RZ ;  /* 0x0000003cff15723e */ /* 0x002fe200048060ff */
[----:B------:R-:W-:Y:S01]  /*5010*/  @!P5 STG.E.U8 desc[UR20][R14.64+0x30], R61 ;  /* 0x0000303d0e00d986 */ /* 0x000fe2000c101114 */
[----:B------:R-:W-:Y:S02]  /*5020*/  ISETP.GE.AND P3, PT, R24, 0x39, PT ;  /* 0x000000391800780c */ /* 0x000fe40003f66270 */
[C---:B------:R-:W-:Y:S01]  /*5030*/  ISETP.LT.OR P0, PT, R6.reuse, 0x9, !P0 ;  /* 0x000000090600780c */ /* 0x040fe20004701670 */
[----:B------:R1:W-:Y:S01]  /*5040*/  @!P6 STG.E.U8 desc[UR20][R14.64+0x31], R21 ;  /* 0x000031150e00e986 */ /* 0x0003e2000c101114 */
[----:B------:R-:W-:-:S02]  /*5050*/  ISETP.LT.OR P5, PT, R6, 0x1, !P3 ;  /* 0x000000010600780c */ /* 0x000fc40005fa1670 */
[C---:B------:R-:W-:Y:S02]  /*5060*/  ISETP.LT.OR P6, PT, R6.reuse, 0x1, !P2 ;  /* 0x000000010600780c */ /* 0x040fe400057c1670 */
[C---:B------:R-:W-:Y:S02]  /*5070*/  ISETP.LT.OR P3, PT, R6.reuse, 0x9, !P3 ;  /* 0x000000090600780c */ /* 0x040fe40005f61670 */
[----:B------:R-:W-:Y:S02]  /*5080*/  ISETP.LT.OR P2, PT, R6, 0x9, !P2 ;  /* 0x000000090600780c */ /* 0x000fe40005741670 */
[----:B------:R-:W-:Y:S02]  /*5090*/  F2FP.SATFINITE.E5M2.F32.PACK_AB_MERGE_C R59, RZ, R59, RZ ;  /* 0x0000003bff3b723e */ /* 0x000fe400048060ff */
[----:B0-----:R-:W-:Y:S02]  /*50a0*/  F2FP.SATFINITE.E5M2.F32.PACK_AB_MERGE_C R5, RZ, R58, RZ ;  /* 0x0000003aff05723e */ /* 0x001fe400048060ff */
[----:B------:R-:W-:Y:S01]  /*50b0*/  F2FP.SATFINITE.E5M2.F32.PACK_AB_MERGE_C R57, RZ, R57, RZ ;  /* 0x00000039ff39723e */ /* 0x000fe200048060ff */
[----:B------:R0:W-:Y:S01]  /*50c0*/  @!P1 STG.E.U8 desc[UR20][R16.64+0x30], R59 ;  /* 0x0000303b10009986 */ /* 0x0001e2000c101114 */
[----:B-1----:R-:W-:-:S02]  /*50d0*/  F2FP.SATFINITE.E5M2.F32.PACK_AB_MERGE_C R21, RZ, R56, RZ ;  /* 0x00000038ff15723e */ /* 0x002fc400048060ff */
[----:B------:R-:W-:Y:S01]  /*50e0*/  F2FP.SATFINITE.E5M2.F32.PACK_AB_MERGE_C R23, RZ, R23, RZ ;  /* 0x00000017ff17723e */ /* 0x000fe200048060ff */
[----:B------:R0:W-:Y:S01]  /*50f0*/  @!P0 STG.E.U8 desc[UR20][R16.64+0x31], R5 ;  /* 0x0000310510008986 */ /* 0x0001e2000c101114 */
[----:B------:R-:W-:-:S03]  /*5100*/  F2FP.SATFINITE.E5M2.F32.PACK_AB_MERGE_C R25, RZ, R22, RZ ;  /* 0x00000016ff19723e */ /* 0x000fc600048060ff */
[----:B------:R0:W-:Y:S04]  /*5110*/  @!P5 STG.E.U8 desc[UR20][R14.64+0x38], R57 ;  /* 0x000038390e00d986 */ /* 0x0001e8000c101114 */
[----:B------:R0:W-:Y:S04]  /*5120*/  @!P6 STG.E.U8 desc[UR20][R14.64+0x39], R21 ;  /* 0x000039150e00e986 */ /* 0x0001e8000c101114 */
[----:B------:R0:W-:Y:S04]  /*5130*/  @!P3 STG.E.U8 desc[UR20][R16.64+0x38], R23 ;  /* 0x000038171000b986 */ /* 0x0001e8000c101114 */
[----:B------:R0:W-:Y:S02]  /*5140*/  @!P2 STG.E.U8 desc[UR20][R16.64+0x39], R25 ;  /* 0x000039191000a986 */ /* 0x0001e4000c101114 */
.L_x_102:
[----:B------:R-:W-:Y:S05]  /*5150*/  BSYNC B0 ;  /* 0x0000000000007941 */ /* 0x000fea0003800000 */
.L_x_36:
[C---:B------:R-:W-:Y:S01]  /*5160*/  LEA R2, P0, R8.reuse, R2, 0x1 ;  /* 0x0000000208027211 */ /* 0x040fe200078008ff */
[----:B------:R-:W-:Y:S01]  /*5170*/  ULDC.64 UR6, c[0x0][0x650] ;  /* 0x0001940000067ab9 */ /* 0x000fe20000000a00 */
[----:B-----5:R-:W-:Y:S01]  /*5180*/  IMAD.U32 R4, RZ, RZ, UR12 ;  /* 0x0000000cff047e24 */ /* 0x020fe2000f8e00ff */
[----:B0-----:R-:W-:Y:S01]  /*5190*/  PRMT R14, RZ, 0x7610, R14 ;  /* 0x00007610ff0e7816 */ /* 0x001fe2000000000e */
[----:B------:R-:W-:Y:S01]  /*51a0*/  IMAD.MOV.U32 R6, RZ, RZ, -0x1 ;  /* 0xffffffffff067424 */ /* 0x000fe200078e00ff */
[----:B------:R-:W-:Y:S01]  /*51b0*/  LEA.HI.X R3, R8, R3, R0, 0x1, P0 ;  /* 0x0000000308037211 */ /* 0x000fe200000f0c00 */
[----:B------:R0:W-:Y:S01]  /*51c0*/  SYNCS.ARRIVE.TRANS64.A1T0 RZ, [R4+UR23], RZ ;  /* 0x000000ff04ff79a7 */ /* 0x0001e20008100017 */
[----:B------:R-:W-:Y:S01]  /*51d0*/  ISETP.GE.U32.AND P0, PT, R2, UR6, PT ;  /* 0x0000000602007c0c */ /* 0x000fe2000bf06070 */
[----:B------:R-:W-:-:S03]  /*51e0*/  IMAD.MOV.U32 R5, RZ, RZ, -0x1 ;  /* 0xffffffffff057424 */ /* 0x000fc600078e00ff */
[----:B------:R-:W-:Y:S01]  /*51f0*/  ISETP.GE.U32.AND.EX P0, PT, R3, UR7, PT, P0 ;  /* 0x0000000703007c0c */ /* 0x000fe2000bf06100 */
[----:B0-----:R-:W-:-:S12]  /*5200*/  IMAD.MOV.U32 R4, RZ, RZ, -0x1 ;  /* 0xffffffffff047424 */ /* 0x001fd800078e00ff */
[----:B------:R-:W-:Y:S05]  /*5210*/  @P0 BRA `(.L_x_103) ;  /* 0x0000000400600947 */ /* 0x000fea0003800000 */
[----:B------:R-:W0:Y:S01]  /*5220*/  S2R R26, SR_CTAID.X ;  /* 0x00000000001a7919 */ /* 0x000e220000002500 */
[----:B--234-:R-:W2:Y:S01]  /*5230*/  LDC.64 R20, c[0x0][0x628] ;  /* 0x00018a00ff147b82 */ /* 0x01cea20000000a00 */
[----:B------:R-:W-:Y:S01]  /*5240*/  ULDC UR6, c[0x0][0x150] ;  /* 0x0000540000067ab9 */ /* 0x000fe20000000800 */
[----:B-1----:R-:W-:Y:S01]  /*5250*/  IMAD.MOV.U32 R16, RZ, RZ, R2 ;  /* 0x000000ffff107224 */ /* 0x002fe200078e0002 */
[----:B------:R-:W1:Y:S01]  /*5260*/  S2R R28, SR_CTAID.Y ;  /* 0x00000000001c7919 */ /* 0x000e620000002600 */
[----:B------:R-:W-:-:S04]  /*5270*/  IMAD.MOV.U32 R17, RZ, RZ, R3 ;  /* 0x000000ffff117224 */ /* 0x000fc800078e0003 */
[----:B------:R-:W3:Y:S08]  /*5280*/  LDC R29, c[0x0][0x144] ;  /* 0x00005100ff1d7b82 */ /* 0x000ef00000000800 */
[----:B------:R-:W4:Y:S08]  /*5290*/  LDC R6, c[0x0][0x630] ;  /* 0x00018c00ff067b82 */ /* 0x000f300000000800 */
[----:B------:R-:W1:Y:S01]  /*52a0*/  LDC.64 R24, c[0x0][0x620] ;  /* 0x00018800ff187b82 */ /* 0x000e620000000a00 */
[----:B--2---:R-:W-:-:S04]  /*52b0*/  ISETP.NE.U32.AND P0, PT, R20, RZ, PT ;  /* 0x000000ff1400720c */ /* 0x004fc80003f05070 */
[----:B------:R-:W-:Y:S02]  /*52c0*/  ISETP.NE.AND.EX P0, PT, R21, RZ, PT, P0 ;  /* 0x000000ff1500720c */ /* 0x000fe40003f05300 */
[----:B0-----:R-:W-:-:S05]  /*52d0*/  I2FP.F32.U32 R4, R26 ;  /* 0x0000001a00047245 */ /* 0x001fca0000201000 */
[----:B------:R-:W-:-:S04]  /*52e0*/  FMUL R4, R4, UR6 ;  /* 0x0000000604047c20 */ /* 0x000fc80008400000 */
[----:B------:R0:W2:Y:S02]  /*52f0*/  F2I.U32.TRUNC.NTZ R27, R4 ;  /* 0x00000004001b7305 */ /* 0x0000a4000020f000 */
[----:B---34-:R-:W-:Y:S05]  /*5300*/  @!P0 BRA `(.L_x_104) ;  /* 0x0000000000288947 */ /* 0x018fea0003800000 */
[----:B------:R-:W3:Y:S02]  /*5310*/  LDC R5, c[0x0][0x634] ;  /* 0x00018d00ff057b82 */ /* 0x000ee40000000800 */
[----:B---3--:R-:W-:-:S05]  /*5320*/  IADD3 R17, P0, R2, R5, RZ ;  /* 0x0000000502117210 */ /* 0x008fca0007f1e0ff */
[----:B------:R-:W-:-:S04]  /*5330*/  IMAD.X R23, RZ, RZ, R3, P0 ;  /* 0x000000ffff177224 */ /* 0x000fc800000e0603 */
[----:B0-----:R-:W-:-:S04]  /*5340*/  IMAD.WIDE.U32 R4, R23, R20, RZ ;  /* 0x0000001417047225 */ /* 0x001fc800078e00ff */
[----:B------:R-:W-:-:S04]  /*5350*/  IMAD.WIDE.U32 R14, P0, R17, R21, R4 ;  /* 0x00000015110e7225 */ /* 0x000fc80007800004 */
[----:B------:R-:W-:-:S04]  /*5360*/  IMAD.WIDE.U32 R4, R17, R20, RZ ;  /* 0x0000001411047225 */ /* 0x000fc800078e00ff */
[----:B------:R-:W-:Y:S01]  /*5370*/  IMAD.X R17, RZ, RZ, RZ, P0 ;  /* 0x000000ffff117224 */ /* 0x000fe200000e06ff */
[----:B------:R-:W-:Y:S01]  /*5380*/  IADD3 RZ, P0, R5, R14, RZ ;  /* 0x0000000e05ff7210 */ /* 0x000fe20007f1e0ff */
[----:B------:R-:W-:-:S04]  /*5390*/  IMAD.MOV.U32 R16, RZ, RZ, R15 ;  /* 0x000000ffff107224 */ /* 0x000fc800078e000f */
[----:B------:R-:W-:-:S08]  /*53a0*/  IMAD.WIDE.U32.X R16, R23, R21, R16, P0 ;  /* 0x0000001517107225 */ /* 0x000fd000000e0410 */
.L_x_104:
[-CC-:B------:R-:W-:Y:S01]  /*53b0*/  SHF.R.U64 R22, R16, R6.reuse, R17.reuse ;  /* 0x0000000610167219 */ /* 0x180fe20000001211 */
[----:B------:R-:W3:Y:S01]  /*53c0*/  LDC.64 R32, c[0x0][0x640] ;  /* 0x00019000ff207b82 */ /* 0x000ee20000000a00 */
[----:B0-----:R-:W-:Y:S01]  /*53d0*/  SHF.R.U32.HI R4, RZ, R6, R17 ;  /* 0x00000006ff047219 */ /* 0x001fe20000011611 */
[----:B--2---:R-:W-:Y:S01]  /*53e0*/  IMAD.MOV R27, RZ, RZ, -R27 ;  /* 0x000000ffff1b7224 */ /* 0x004fe200078e0a1b */
[----:B------:R-:W-:Y:S01]  /*53f0*/  IADD3 R15, P0, RZ, -R22, RZ ;  /* 0x80000016ff0f7210 */ /* 0x000fe20007f1e0ff */
[----:B------:R-:W-:Y:S01]  /*5400*/  ULDC UR6, c[0x0][0x154] ;  /* 0x0000550000067ab9 */ /* 0x000fe20000000800 */
[----:B------:R-:W-:Y:S02]  /*5410*/  IMAD.MOV.U32 R17, RZ, RZ, 0x1 ;  /* 0x00000001ff117424 */ /* 0x000fe400078e00ff */
[----:B------:R-:W-:Y:S01]  /*5420*/  IMAD R27, R29, R27, R26 ;  /* 0x0000001b1d1b7224 */ /* 0x000fe200078e021a */
[----:B------:R-:W0:Y:S01]  /*5430*/  LDC R14, c[0x0][0x618] ;  /* 0x00018600ff0e7b82 */ /* 0x000e220000000800 */
[----:B------:R-:W-:-:S04]  /*5440*/  IMAD.X R5, RZ, RZ, ~R4, P0 ;  /* 0x000000ffff057224 */ /* 0x000fc800000e0e04 */
[-C--:B-1----:R-:W-:Y:S02]  /*5450*/  IMAD R6, R5, R24.reuse, RZ ;  /* 0x0000001805067224 */ /* 0x082fe400078e02ff */
[C---:B------:R-:W-:Y:S01]  /*5460*/  IMAD.WIDE.U32 R4, R15.reuse, R24, R2 ;  /* 0x000000180f047225 */ /* 0x040fe200078e0002 */
[----:B------:R-:W1:Y:S03]  /*5470*/  LDC R16, c[0x0][0x608] ;  /* 0x00018200ff107b82 */ /* 0x000e660000000800 */
[----:B------:R-:W-:Y:S01]  /*5480*/  IMAD R15, R15, R25, R6 ;  /* 0x000000190f0f7224 */ /* 0x000fe200078e0206 */
[----:B------:R-:W-:-:S03]  /*5490*/  I2FP.F32.U32 R6, R28 ;  /* 0x0000001c00067245 */ /* 0x000fc60000201000 */
[----:B------:R-:W-:Y:S01]  /*54a0*/  IMAD.IADD R5, R5, 0x1, R15 ;  /* 0x0000000105057824 */ /* 0x000fe200078e020f */
[----:B------:R-:W2:Y:S01]  /*54b0*/  LDC R30, c[0x0][0x658] ;  /* 0x00019600ff1e7b82 */ /* 0x000ea20000000800 */
[----:B---3--:R-:W-:Y:S01]  /*54c0*/  ISETP.NE.U32.AND P0, PT, R32, RZ, PT ;  /* 0x000000ff2000720c */ /* 0x008fe20003f05070 */
[----:B------:R-:W-:-:S03]  /*54d0*/  IMAD.MOV.U32 R15, RZ, RZ, -0x1 ;  /* 0xffffffffff0f7424 */ /* 0x000fc600078e00ff */
[----:B------:R-:W-:-:S03]  /*54e0*/  ISETP.NE.AND.EX P0, PT, R33, RZ, PT, P0 ;  /* 0x000000ff2100720c */ /* 0x000fc60003f05300 */
[----:B------:R-:W3:Y:S01]  /*54f0*/  LDC R25, c[0x0][0x148] ;  /* 0x00005200ff197b82 */ /* 0x000ee20000000800 */
[-CC-:B0-----:R-:W-:Y:S02]  /*5500*/  SHF.R.U64 R20, R4, R14.reuse, R5.reuse ;  /* 0x0000000e04147219 */ /* 0x181fe40000001205 */
[----:B------:R-:W-:Y:S01]  /*5510*/  SHF.R.U32.HI R5, RZ, R14, R5 ;  /* 0x0000000eff057219 */ /* 0x000fe20000011605 */
[----:B------:R-:W-:-:S04]  /*5520*/  FMUL R14, R6, UR6 ;  /* 0x00000006060e7c20 */ /* 0x000fc80008400000 */
[----:B------:R-:W0:Y:S01]  /*5530*/  LDC R26, c[0x0][0x600] ;  /* 0x00018000ff1a7b82 */ /* 0x000e220000000800 */
[----:B------:R4:W0:Y:S01]  /*5540*/  F2I.U32.TRUNC.NTZ R23, R14 ;  /* 0x0000000e00177305 */ /* 0x000822000020f000 */
[-CC-:B-1----:R-:W-:Y:S02]  /*5550*/  SHF.R.U64 R6, R20, R16.reuse, R5.reuse ;  /* 0x0000001014067219 */ /* 0x182fe40000001205 */
[----:B------:R-:W-:-:S04]  /*5560*/  SHF.R.U32.HI R5, RZ, R16, R5 ;  /* 0x00000010ff057219 */ /* 0x000fc80000011605 */
[----:B------:R-:W1:Y:S01]  /*5570*/  LDC R31, c[0x0][0x648] ;  /* 0x00019200ff1f7b82 */ /* 0x000e620000000800 */
[-CC-:B--2---:R-:W-:Y:S02]  /*5580*/  SHF.R.U64 R24, R6, R30.reuse, R5.reuse ;  /* 0x0000001e06187219 */ /* 0x184fe40000001205 */
[-C--:B------:R-:W-:Y:S02]  /*5590*/  SHF.L.U32 R15, R15, R30.reuse, RZ ;  /* 0x0000001e0f0f7219 */ /* 0x080fe400000006ff */
[-C--:B------:R-:W-:Y:S01]  /*55a0*/  SHF.R.U32.HI R5, RZ, R30.reuse, R5 ;  /* 0x0000001eff057219 */ /* 0x080fe20000011605 */
[----:B------:R-:W-:Y:S01]  /*55b0*/  IMAD.MOV.U32 R4, RZ, RZ, R24 ;  /* 0x000000ffff047224 */ /* 0x000fe200078e0018 */
[----:B------:R-:W-:Y:S01]  /*55c0*/  SHF.L.U32 R30, R17, R30, RZ ;  /* 0x0000001e111e7219 */ /* 0x000fe200000006ff */
[----:B------:R-:W2:Y:S01]  /*55d0*/  LDC R34, c[0x0][0x638] ;  /* 0x00018e00ff227b82 */ /* 0x000ea20000000800 */
[----:B------:R-:W-:-:S07]  /*55e0*/  LOP3.LUT R29, RZ, R15, RZ, 0x33, !PT ;  /* 0x0000000fff1d7212 */ /* 0x000fce00078e33ff */
[----:B------:R-:W0:Y:S01]  /*55f0*/  LDC R35, c[0x0][0x610] ;  /* 0x00018400ff237b82 */ /* 0x000e220000000800 */
        /* <DEDUP_REMOVED lines=11> */
.L_x_105:
[----:B-1----:R-:W-:Y:S01]  /*56b0*/  SHF.R.U64 R4, R4, R31, R5 ;  /* 0x0000001f04047219 */ /* 0x002fe20000001205 */
[----:B0-----:R-:W-:Y:S01]  /*56c0*/  VIADD R17, R26, 0xffffffff ;  /* 0xffffffff1a117836 */ /* 0x001fe20000000000 */
[----:B------:R-:W-:Y:S01]  /*56d0*/  LOP3.LUT R15, R6, R29, RZ, 0xc0, !PT ;  /* 0x0000001d060f7212 */ /* 0x000fe200078ec0ff */
[----:B------:R-:W-:Y:S02]  /*56e0*/  IMAD.MOV R23, RZ, RZ, -R23 ;  /* 0x000000ffff177224 */ /* 0x000fe400078e0a17 */
[----:B------:R-:W-:Y:S02]  /*56f0*/  IMAD.MOV R5, RZ, RZ, -R4 ;  /* 0x000000ffff057224 */ /* 0x000fe400078e0a04 */
[----:B------:R-:W-:Y:S01]  /*5700*/  IMAD R6, R30, R4, R15 ;  /* 0x000000041e067224 */ /* 0x000fe200078e020f */
[----:B------:R-:W-:Y:S01]  /*5710*/  LOP3.LUT R15, R20, R17, RZ, 0xc0, !PT ;  /* 0x00000011140f7212 */ /* 0x000fe200078ec0ff */
[----:B---3--:R-:W-:Y:S02]  /*5720*/  @P4 IMAD R27, R25, R23, R28 ;  /* 0x00000017191b4224 */ /* 0x008fe400078e021c */
[----:B--2---:R-:W-:-:S02]  /*5730*/  IMAD R4, R5, R34, R24 ;  /* 0x0000002205047224 */ /* 0x004fc400078e0218 */
[----:B------:R-:W-:Y:S02]  /*5740*/  IMAD R6, R6, R35, R27 ;  /* 0x0000002306067224 */ /* 0x000fe400078e021b */
[----:B------:R-:W-:Y:S02]  /*5750*/  IMAD R5, R4, R26, R15 ;  /* 0x0000001a04057224 */ /* 0x000fe400078e020f */
[----:B------:R-:W-:-:S03]  /*5760*/  IMAD.MOV.U32 R14, RZ, RZ, 0x1 ;  /* 0x00000001ff0e7424 */ /* 0x000fc600078e00ff */
[----:B------:R-:W-:Y:S02]  /*5770*/  SEL R4, R5, R6, !P4 ;  /* 0x0000000605047207 */ /* 0x000fe40006000000 */
[----:B------:R-:W-:Y:S01]  /*5780*/  SEL R6, R6, R5, !P4 ;  /* 0x0000000506067207 */ /* 0x000fe20006000000 */
[----:B------:R-:W-:-:S07]  /*5790*/  IMAD.MOV.U32 R5, RZ, RZ, R22 ;  /* 0x000000ffff057224 */ /* 0x000fce00078e0016 */
.L_x_103:
[----:B------:R-:W-:Y:S02]  /*57a0*/  LOP3.LUT P0, RZ, R14, 0xff, RZ, 0xc0, !PT ;  /* 0x000000ff0eff7812 */ /* 0x000fe4000780c0ff */
[----:B------:R-:W-:-:S11]  /*57b0*/  LOP3.LUT R87, R87, 0x1, RZ, 0x3c, !PT ;  /* 0x0000000157577812 */ /* 0x000fd600078e3cff */
[----:B------:R-:W-:Y:S05]  /*57c0*/  @P0 BRA `(.L_x_106) ;  /* 0xffffffbc00840947 */ /* 0x000fea000383ffff */
[----:B------:R-:W-:Y:S05]  /*57d0*/  EXIT ;  /* 0x000000000000794d */ /* 0x000fea0003800000 */
.L_x_14:
[----:B------:R-:W-:-:S08]  /*57e0*/  ISETP.NE.AND P0, PT, R20, RZ, PT ;  /* 0x000000ff1400720c */ /* 0x000fd00003f05270 */
[----:B-----5:R-:W0:-:S00]  /*57f0*/  USETMAXREG.DEALLOC.CTAPOOL 0x28 ;  /* 0x00000028000079c8 */ /* 0x020e0000080e0500 */
[----:B------:R-:W-:Y:S05]  /*5800*/  @P0 EXIT ;  /* 0x000000000000094d */ /* 0x000fea0003800000 */
[----:B0-----:R-:W-:Y:S01]  /*5810*/  LOP3.LUT P0, RZ, R16, 0xff, RZ, 0xc0, !PT ;  /* 0x000000ff10ff7812 */ /* 0x001fe2000780c0ff */
[----:B------:R-:W-:Y:S02]  /*5820*/  IMAD.MOV.U32 R12, RZ, RZ, 0x1 ;  /* 0x00000001ff0c7424 */ /* 0x000fe400078e00ff */
[----:B------:R-:W-:-:S10]  /*5830*/  IMAD.MOV.U32 R15, RZ, RZ, RZ ;  /* 0x000000ffff0f7224 */ /* 0x000fd400078e00ff */
[----:B------:R-:W-:Y:S05]  /*5840*/  @!P0 BRA `(.L_x_107) ;  /* 0x0000000c00048947 */ /* 0x000fea0003800000 */
[----:B------:R-:W-:Y:S01]  /*5850*/  LOP3.LUT P0, RZ, R11, 0x1f, RZ, 0xc0, !PT ;  /* 0x0000001f0bff7812 */ /* 0x000fe2000780c0ff */
[----:B------:R-:W-:Y:S01]  /*5860*/  ULDC UR5, c[0x0][0x658] ;  /* 0x0001960000057ab9 */ /* 0x000fe20000000800 */
[----:B------:R-:W-:Y:S01]  /*5870*/  UMOV UR6, 0xffffffff ;  /* 0xffffffff00067882 */ /* 0x000fe20000000000 */
[----:B------:R-:W-:Y:S01]  /*5880*/  BSSY B0, `(.L_x_107) ;  /* 0x00000bd000007945 */ /* 0x000fe20003800000 */
[----:B------:R-:W-:Y:S01]  /*5890*/  USHF.L.U32 UR6, UR6, UR5, URZ ;  /* 0x0000000506067299 */ /* 0x000fe2000800063f */
[C---:B------:R-:W-:Y:S01]  /*58a0*/  ISETP.NE.AND P2, PT, R10.reuse, RZ, PT ;  /* 0x000000ff0a00720c */ /* 0x040fe20003f45270 */
[----:B------:R-:W-:Y:S01]  /*58b0*/  IMAD.MOV.U32 R14, RZ, RZ, 0x1 ;  /* 0x00000001ff0e7424 */ /* 0x000fe200078e00ff */
[----:B------:R-:W-:Y:S01]  /*58c0*/  ISETP.NE.OR P0, PT, R10, RZ, !P0 ;  /* 0x000000ff0a00720c */ /* 0x000fe20004705670 */
[----:B------:R-:W-:Y:S01]  /*58d0*/  IMAD.MOV.U32 R12, RZ, RZ, 0x1 ;  /* 0x00000001ff0c7424 */ /* 0x000fe200078e00ff */
[----:B------:R-:W-:Y:S01]  /*58e0*/  LOP3.LUT R13, R7, 0x2, RZ, 0xfc, !PT ;  /* 0x00000002070d7812 */ /* 0x000fe200078efcff */
[----:B------:R-:W-:Y:S01]  /*58f0*/  IMAD.MOV.U32 R15, RZ, RZ, RZ ;  /* 0x000000ffff0f7224 */ /* 0x000fe200078e00ff */
[----:B------:R-:W-:Y:S01]  /*5900*/  ULDC UR4, c[0x0][0x600] ;  /* 0x0001800000047ab9 */ /* 0x000fe20000000800 */
[----:B------:R-:W-:Y:S01]  /*5910*/  UMOV UR7, 0x1 ;  /* 0x0000000100077882 */ /* 0x000fe20000000000 */
[----:B------:R-:W-:-:S02]  /*5920*/  UIADD3 UR22, UR13, 0x1, URZ ;  /* 0x000000010d167890 */ /* 0x000fc4000fffe03f */
[----:B------:R-:W-:Y:S02]  /*5930*/  UIADD3 UR16, UR4, -0x1, URZ ;  /* 0xffffffff04107890 */ /* 0x000fe4000fffe03f */
[----:B------:R-:W-:Y:S02]  /*5940*/  USHF.L.U32 UR18, UR7, UR5, URZ ;  /* 0x0000000507127299 */ /* 0x000fe4000800063f */
[----:B------:R-:W-:Y:S01]  /*5950*/  ULOP3.LUT UR17, URZ, UR6, URZ, 0x33, !UPT ;  /* 0x000000063f117292 */ /* 0x000fe2000f8e333f */
[----:B------:R-:W-:-:S11]  /*5960*/  ULDC.64 UR20, c[0x0][0x198] ;  /* 0x0000660000147ab9 */ /* 0x000fd60000000a00 */
.L_x_119:
[----:B------:R-:W-:-:S03]  /*5970*/  UMOV UR4, 0xffffffff ;  /* 0xffffffff00047882 */ /* 0x000fc60000000000 */
[----:B------:R-:W-:Y:S05]  /*5980*/  BRA.DIV UR4, `(.L_x_108) ;  /* 0x00000016043c7947 */ /* 0x000fea000b800000 */
[----:B------:R-:W-:-:S13]  /*5990*/  ELECT P1, URZ, PT ;  /* 0x00000000003f782f */ /* 0x000fda0003820000 */
.L_x_142:
[----:B------:R-:W0:Y:S01]  /*59a0*/  LDC R10, c[0x0][0x28c] ;  /* 0x0000a300ff0a7b82 */ /* 0x000e220000000800 */
[----:B------:R-:W-:Y:S01]  /*59b0*/  BSSY B1, `(.L_x_109) ;  /* 0x0000035000017945 */ /* 0x000fe20003800000 */
[----:B0-----:R-:W-:-:S13]  /*59c0*/  ISETP.LT.OR P1, PT, R10, 0x1, !P1 ;  /* 0x000000010a00780c */ /* 0x001fda0004f21670 */
[----:B------:R-:W-:Y:S05]  /*59d0*/  @P1 BRA `(.L_x_110) ;  /* 0x0000000000c81947 */ /* 0x000fea0003800000 */
[----:B------:R-:W-:Y:S02]  /*59e0*/  IMAD.SHL.U32 R16, R4, 0x40, RZ ;  /* 0x0000004004107824 */ /* 0x000fe400078e00ff */
[----:B------:R-:W-:Y:S02]  /*59f0*/  IMAD.SHL.U32 R17, R6, 0x40, RZ ;  /* 0x0000004006117824 */ /* 0x000fe400078e00ff */
[----:B------:R-:W-:Y:S02]  /*5a00*/  IMAD.MOV.U32 R18, RZ, RZ, RZ ;  /* 0x000000ffff127224 */ /* 0x000fe400078e00ff */
[----:B------:R-:W-:Y:S02]  /*5a10*/  IMAD.U32 R20, RZ, RZ, UR22 ;  /* 0x00000016ff147e24 */ /* 0x000fe4000f8e00ff */
[----:B------:R-:W-:Y:S02]  /*5a20*/  IMAD.MOV.U32 R4, RZ, RZ, R12 ;  /* 0x000000ffff047224 */ /* 0x000fe400078e000c */
[----:B------:R-:W-:-:S07]  /*5a30*/  IMAD.MOV.U32 R6, RZ, RZ, R15 ;  /* 0x000000ffff067224 */ /* 0x000fce00078e000f */
.L_x_114:
[----:B------:R-:W0:Y:S01]  /*5a40*/  S2R R11, SR_CgaCtaId ;  /* 0x00000000000b7919 */ /* 0x000e220000008800 */
[----:B------:R-:W-:-:S04]  /*5a50*/  MOV R10, 0x400 ;  /* 0x00000400000a7802 */ /* 0x000fc80000000f00 */
[----:B0-----:R-:W-:Y:S02]  /*5a60*/  LEA R21, R11, R10, 0x18 ;  /* 0x0000000a0b157211 */ /* 0x001fe400078ec0ff */
[----:B------:R-:W-:Y:S01]  /*5a70*/  SHF.L.U32 R10, R4, 0x1f, RZ ;  /* 0x0000001f040a7819 */ /* 0x000fe200000006ff */
[----:B------:R-:W0:Y:S02]  /*5a80*/  @!P2 LDC R11, c[0x0][0x500] ;  /* 0x00014000ff0bab82 */ /* 0x000e240000000800 */
[----:B------:R-:W-:-:S04]  /*5a90*/  IMAD R19, R6, 0x8, R21 ;  /* 0x0000000806137824 */ /* 0x000fc800078e0215 */
[----:B------:R-:W1:Y:S02]  /*5aa0*/  SYNCS.PHASECHK.TRANS64.TRYWAIT P1, [R19+URZ+0x70], R10 ;  /* 0x0000700a130075a7 */ /* 0x000e64000802017f */
[----:B-1----:R-:W-:Y:S05]  /*5ab0*/  @!P1 BRA `(.L_x_111) ;  /* 0x0000001400109947 */ /* 0x002fea0003800000 */
.L_x_143:
[----:B-1----:R-:W-:Y:S01]  /*5ac0*/  PRMT R10, R13, 0x9910, RZ ;  /* 0x000099100d0a7816 */ /* 0x002fe200000000ff */
[----:B0-----:R0:W-:Y:S03]  /*5ad0*/  @!P2 SYNCS.ARRIVE.TRANS64 RZ, [R19+URZ], R11 ;  /* 0x0000000b13ffa9a7 */ /* 0x0011e6000800003f */
[----:B------:R-:W-:-:S13]  /*5ae0*/  ISETP.NE.AND P1, PT, R10, 0x2, PT ;  /* 0x000000020a00780c */ /* 0x000fda0003f25270 */
[----:B0-----:R-:W-:Y:S05]  /*5af0*/  @P1 BRA `(.L_x_112) ;  /* 0x0000000000041947 */ /* 0x001fea0003800000 */
[----:B------:R-:W-:Y:S01]  /*5b00*/  BPT.TRAP 0x1 ;  /* 0x000000040000795c */ /* 0x000fe20000300000 */
.L_x_112:
[----:B------:R-:W-:Y:S05]  /*5b10*/  @P0 BRA `(.L_x_113) ;  /* 0x0000000000040947 */ /* 0x000fea0003800000 */
[----:B------:R-:W-:Y:S01]  /*5b20*/  BPT.TRAP 0x1 ;  /* 0x000000040000795c */ /* 0x000fe20000300000 */
.L_x_113:
[----:B------:R-:W-:Y:S01]  /*5b30*/  IMAD R21, R6, 0x2000, R21 ;  /* 0x0000200006157824 */ /* 0x000fe200078e0215 */
[----:B------:R-:W-:Y:S01]  /*5b40*/  R2UR UR9, R19 ;  /* 0x00000000130972ca */ /* 0x000fe200000e0000 */
[----:B------:R-:W-:Y:S01]  /*5b50*/  VIADD R20, R20, 0xffffffff ;  /* 0xffffffff14147836 */ /* 0x000fe20000000000 */
[----:B------:R-:W-:Y:S01]  /*5b60*/  UIADD3 UR4, UP0, UR20, 0xf0, URZ ;  /* 0x000000f014047890 */ /* 0x000fe2000ff1e03f */
[----:B------:R-:W-:Y:S01]  /*5b70*/  R2UR UR11, R17 ;  /* 0x00000000110b72ca */ /* 0x000fe200000e0000 */
[----:B------:R-:W-:Y:S01]  /*5b80*/  UIADD3 UR24, UP1, UR20, 0x1f0, URZ ;  /* 0x000001f014187890 */ /* 0x000fe2000ff3e03f */
[----:B------:R-:W-:Y:S01]  /*5b90*/  R2UR UR8, R21 ;  /* 0x00000000150872ca */ /* 0x000fe200000e0000 */
[----:B------:R-:W-:Y:S01]  /*5ba0*/  UIADD3.X UR5, URZ, UR21, URZ, UP0, !UPT ;  /* 0x000000153f057290 */ /* 0x000fe200087fe43f */
[----:B------:R-:W-:Y:S01]  /*5bb0*/  R2UR UR10, R18 ;  /* 0x00000000120a72ca */ /* 0x000fe200000e0000 */
[----:B------:R-:W-:Y:S01]  /*5bc0*/  VIADD R6, R6, 0x1 ;  /* 0x0000000106067836 */ /* 0x000fe20000000000 */
[----:B------:R-:W-:Y:S01]  /*5bd0*/  R2UR UR12, R5 ;  /* 0x00000000050c72ca */ /* 0x000fe200000e0000 */
[----:B------:R-:W-:Y:S01]  /*5be0*/  UIADD3.X UR25, URZ, UR21, URZ, UP1, !UPT ;  /* 0x000000153f197290 */ /* 0x000fe20008ffe43f */
[----:B------:R-:W-:Y:S01]  /*5bf0*/  R2UR UR19, R16 ;  /* 0x00000000101372ca */ /* 0x000fe200000e0000 */
[----:B------:R-:W-:Y:S01]  /*5c00*/  UMOV UR6, 0x0 ;  /* 0x0000000000067882 */ /* 0x000fe20000000000 */
[----:B------:R-:W-:Y:S01]  /*5c10*/  ISETP.GT.AND P3, PT, R20, 0x1, PT ;  /* 0x000000011400780c */ /* 0x000fe20003f64270 */
[----:B------:R-:W-:Y:S01]  /*5c20*/  UMOV UR7, 0x10000000 ;  /* 0x1000000000077882 */ /* 0x000fe20000000000 */
[----:B------:R-:W-:Y:S01]  /*5c30*/  ISETP.NE.AND P1, PT, R6, 0xe, PT ;  /* 0x0000000e0600780c */ /* 0x000fe20003f25270 */
[----:B------:R-:W-:-:S02]  /*5c40*/  VIADD R18, R18, 0x80 ;  /* 0x0000008012127836 */ /* 0x000fc40000000000 */
[----:B------:R-:W-:Y:S01]  /*5c50*/  UIADD3 UR14, UR8, 0x200, URZ ;  /* 0x00000200080e7890 */ /* 0x000fe2000fffe03f */
[----:B------:R-:W-:Y:S01]  /*5c60*/  SEL R11, RZ, 0x1, P1 ;  /* 0x00000001ff0b7807 */ /* 0x000fe20000800000 */
[----:B------:R-:W-:Y:S01]  /*5c70*/  UIADD3 UR15, UR8, 0x1c200, URZ ;  /* 0x0001c200080f7890 */ /* 0x000fe2000fffe03f */
[----:B------:R-:W-:Y:S02]  /*5c80*/  SEL R6, R6, RZ, P1 ;  /* 0x000000ff06067207 */ /* 0x000fe40000800000 */
[----:B------:R-:W-:Y:S02]  /*5c90*/  LOP3.LUT R4, R4, R11, RZ, 0x3c, !PT ;  /* 0x0000000b04047212 */ /* 0x000fe400078e3cff */
[----:B------:R-:W-:Y:S02]  /*5ca0*/  UMOV UR8, UR14 ;  /* 0x0000000e00087c82 */ /* 0x000fe40008000000 */
[----:B------:R0:W-:Y:S02]  /*5cb0*/  UTMALDG.3D [UR8], [UR4], desc[UR6] ;  /* 0x00000608040075b4 */ /* 0x0001e40008011000 */
[----:B0-----:R-:W-:Y:S01]  /*5cc0*/  UMOV UR8, UR15 ;  /* 0x0000000f00087c82 */ /* 0x001fe20008000000 */
[----:B------:R-:W-:-:S02]  /*5cd0*/  UMOV UR11, UR19 ;  /* 0x00000013000b7c82 */ /* 0x000fc40008000000 */
[----:B------:R0:W-:Y:S02]  /*5ce0*/  UTMALDG.3D [UR8], [UR24], desc[UR6] ;  /* 0x00000608180075b4 */ /* 0x0001e40008011000 */
[----:B0-----:R-:W-:Y:S05]  /*5cf0*/  @P3 BRA `(.L_x_114) ;  /* 0xfffffffc00503947 */ /* 0x001fea000383ffff */
.L_x_110:
[----:B------:R-:W-:Y:S05]  /*5d00*/  BSYNC B1 ;  /* 0x0000000000017941 */ /* 0x000fea0003800000 */
.L_x_109:
[----:B------:R-:W-:Y:S01]  /*5d10*/  LOP3.LUT P5, RZ, R14, 0xff, RZ, 0xc0, !PT ;  /* 0x000000ff0eff7812 */ /* 0x000fe200078ac0ff */
[----:B------:R-:W-:Y:S01]  /*5d20*/  VIADD R6, R15, UR13 ;  /* 0x0000000d0f067c36 */ /* 0x000fe20008000000 */
[----:B------:R-:W-:Y:S01]  /*5d30*/  ULDC.64 UR4, c[0x0][0x650] ;  /* 0x0001940000047ab9 */ /* 0x000fe20000000a00 */
[----:B------:R-:W-:Y:S01]  /*5d40*/  IMAD.U32 R11, RZ, RZ, UR13 ;  /* 0x0000000dff0b7e24 */ /* 0x000fe2000f8e00ff */
[----:B------:R-:W-:Y:S01]  /*5d50*/  UISETP.GE.U32.AND UP0, UPT, UR13, 0xe, UPT ;  /* 0x0000000e0d00788c */ /* 0x000fe2000bf06070 */
[----:B------:R-:W-:Y:S01]  /*5d60*/  BSSY B1, `(.L_x_115) ;  /* 0x000006c000017945 */ /* 0x000fe20003800000 */
[----:B------:R-:W-:Y:S02]  /*5d70*/  SHF.R.U32.HI R4, RZ, 0x1, R6 ;  /* 0x00000001ff047819 */ /* 0x000fe40000011606 */
[----:B------:R-:W-:Y:S02]  /*5d80*/  ISETP.GT.U32.AND P1, PT, R6, 0xd, PT ;  /* 0x0000000d0600780c */ /* 0x000fe40003f24070 */
[----:B------:R-:W-:-:S02]  /*5d90*/  PLOP3.LUT P3, PT, PT, PT, UP0, 0x80, 0x0 ;  /* 0x000000000000781c */ /* 0x000fc40003f6f008 */
[----:B------:R-:W-:Y:S01]  /*5da0*/  ISETP.LT.U32.AND P1, PT, R11, 0xe, P1 ;  /* 0x0000000e0b00780c */ /* 0x000fe20000f21070 */
[----:B------:R-:W0:Y:S01]  /*5db0*/  @P5 S2R R10, SR_CgaCtaId ;  /* 0x00000000000a5919 */ /* 0x000e220000008800 */
[----:B------:R-:W-:Y:S02]  /*5dc0*/  @P5 MOV R5, 0x400 ;  /* 0x0000040000055802 */ /* 0x000fe40000000f00 */
[----:B------:R-:W-:Y:S02]  /*5dd0*/  PRMT R14, RZ, 0x7610, R14 ;  /* 0x00007610ff0e7816 */ /* 0x000fe4000000000e */
[----:B0-----:R-:W-:Y:S01]  /*5de0*/  @P5 LEA R10, R10, R5, 0x18 ;  /* 0x000000050a0a5211 */ /* 0x001fe200078ec0ff */
[----:B------:R-:W-:-:S03]  /*5df0*/  IMAD.WIDE.U32 R4, R4, -0x6db6db6d, RZ ;  /* 0x9249249304047825 */ /* 0x000fc600078e00ff */
[----:B------:R0:W-:Y:S01]  /*5e00*/  @P5 SYNCS.ARRIVE.TRANS64.A1T0 RZ, [R10+URZ+0x118], RZ ;  /* 0x000118ff0aff59a7 */ /* 0x0001e2000810003f */
[----:B------:R-:W-:Y:S01]  /*5e10*/  IADD3 R2, P5, R2, R8, RZ ;  /* 0x0000000802027210 */ /* 0x000fe20007fbe0ff */
[----:B------:R-:W-:Y:S01]  /*5e20*/  IMAD.MOV.U32 R4, RZ, RZ, -0x1 ;  /* 0xffffffffff047424 */ /* 0x000fe200078e00ff */
[----:B------:R-:W-:Y:S02]  /*5e30*/  SHF.R.U32.HI R11, RZ, 0x2, R5 ;  /* 0x00000002ff0b7819 */ /* 0x000fe40000011605 */
[----:B------:R-:W-:Y:S01]  /*5e40*/  SEL R5, RZ, 0x1, !P1 ;  /* 0x00000001ff057807 */ /* 0x000fe20004800000 */
[----:B------:R-:W-:Y:S01]  /*5e50*/  IMAD.X R3, R3, 0x1, R0, P5 ;  /* 0x0000000103037824 */ /* 0x000fe200028e0600 */
[----:B------:R-:W-:Y:S01]  /*5e60*/  ISETP.GE.U32.AND P1, PT, R2, UR4, PT ;  /* 0x0000000402007c0c */ /* 0x000fe2000bf26070 */
[----:B------:R-:W-:Y:S01]  /*5e70*/  IMAD R15, R11, -0xe, R6 ;  /* 0xfffffff20b0f7824 */ /* 0x000fe200078e0206 */
[----:B------:R-:W-:Y:S01]  /*5e80*/  LOP3.LUT R12, R12, R5, RZ, 0x3c, !PT ;  /* 0x000000050c0c7212 */ /* 0x000fe200078e3cff */
[----:B------:R-:W-:Y:S01]  /*5e90*/  IMAD.MOV.U32 R6, RZ, RZ, -0x1 ;  /* 0xffffffffff067424 */ /* 0x000fe200078e00ff */
[----:B------:R-:W-:Y:S01]  /*5ea0*/  ISETP.GE.U32.AND.EX P1, PT, R3, UR5, PT, P1 ;  /* 0x0000000503007c0c */ /* 0x000fe2000bf26110 */
[----:B------:R-:W-:Y:S01]  /*5eb0*/  IMAD.MOV.U32 R5, RZ, RZ, -0x1 ;  /* 0xffffffffff057424 */ /* 0x000fe200078e00ff */
[----:B------:R-:W-:-:S02]  /*5ec0*/  @P3 LOP3.LUT R12, R12, 0x1, R11, 0x78, !PT ;  /* 0x000000010c0c3812 */ /* 0x000fc400078e780b */
[----:B0-----:R-:W-:-:S09]  /*5ed0*/  PRMT R10, RZ, 0x7610, R10 ;  /* 0x00007610ff0a7816 */ /* 0x001fd2000000000a */
[----:B------:R-:W-:Y:S05]  /*5ee0*/  @P1 BRA `(.L_x_116) ;  /* 0x00000004004c1947 */ /* 0x000fea0003800000 */
[----:B------:R-:W0:Y:S01]  /*5ef0*/  S2R R17, SR_CTAID.X ;  /* 0x0000000000117919 */ /* 0x000e220000002500 */
[----:B------:R-:W-:Y:S01]  /*5f00*/  ULDC.64 UR4, c[0x0][0x628] ;  /* 0x00018a0000047ab9 */ /* 0x000fe20000000a00 */
[----:B------:R-:W1:Y:S01]  /*5f10*/  LDC R18, c[0x0][0x144] ;  /* 0x00005100ff127b82 */ /* 0x000e620000000800 */
[----:B------:R-:W-:Y:S01]  /*5f20*/  ISETP.NE.U32.AND P1, PT, RZ, UR4, PT ;  /* 0x00000004ff007c0c */ /* 0x000fe2000bf25070 */
[----:B------:R-:W2:Y:S01]  /*5f30*/  S2R R6, SR_CTAID.Y ;  /* 0x0000000000067919 */ /* 0x000ea20000002600 */
[----:B------:R-:W-:Y:S01]  /*5f40*/  ULDC UR6, c[0x0][0x150] ;  /* 0x0000540000067ab9 */ /* 0x000fe20000000800 */
[----:B------:R-:W-:Y:S01]  /*5f50*/  ULDC UR7, c[0x0][0x630] ;  /* 0x00018c0000077ab9 */ /* 0x000fe20000000800 */
[----:B------:R-:W-:Y:S01]  /*5f60*/  ISETP.NE.AND.EX P1, PT, RZ, UR5, PT, P1 ;  /* 0x00000005ff007c0c */ /* 0x000fe2000bf25310 */
[----:B------:R-:W-:Y:S01]  /*5f70*/  IMAD.MOV.U32 R4, RZ, RZ, R2 ;  /* 0x000000ffff047224 */ /* 0x000fe200078e0002 */
[----:B0-----:R-:W-:-:S05]  /*5f80*/  I2FP.F32.U32 R5, R17 ;  /* 0x0000001100057245 */ /* 0x001fca0000201000 */
[----:B------:R-:W-:Y:S01]  /*5f90*/  FMUL R20, R5, UR6 ;  /* 0x0000000605147c20 */ /* 0x000fe20008400000 */
[----:B------:R-:W-:-:S05]  /*5fa0*/  IMAD.MOV.U32 R5, RZ, RZ, R3 ;  /* 0x000000ffff057224 */ /* 0x000fca00078e0003 */
[----:B--2---:R-:W-:Y:S05]  /*5fb0*/  @!P1 BRA `(.L_x_117) ;  /* 0x0000000000289947 */ /* 0x004fea0003800000 */
[----:B------:R-:W-:Y:S02]  /*5fc0*/  ULDC UR6, c[0x0][0x634] ;  /* 0x00018d0000067ab9 */ /* 0x000fe40000000800 */
[----:B------:R-:W-:-:S05]  /*5fd0*/  IADD3 R5, P1, R2, UR6, RZ ;  /* 0x0000000602057c10 */ /* 0x000fca000ff3e0ff */
[----:B------:R-:W-:-:S04]  /*5fe0*/  IMAD.X R19, RZ, RZ, R3, P1 ;  /* 0x000000ffff137224 */ /* 0x000fc800008e0603 */
[----:B------:R-:W-:-:S04]  /*5ff0*/  IMAD.WIDE.U32 R10, R19, UR4, RZ ;  /* 0x00000004130a7c25 */ /* 0x000fc8000f8e00ff */
[----:B------:R-:W-:-:S04]  /*6000*/  IMAD.WIDE.U32 R10, P1, R5, UR5, R10 ;  /* 0x00000005050a7c25 */ /* 0x000fc8000f82000a */
[----:B------:R-:W-:-:S04]  /*6010*/  IMAD.WIDE.U32 R4, R5, UR4, RZ ;  /* 0x0000000405047c25 */ /* 0x000fc8000f8e00ff */
[----:B------:R-:W-:Y:S01]  /*6020*/  IMAD.MOV.U32 R4, RZ, RZ, R11 ;  /* 0x000000ffff047224 */ /* 0x000fe200078e000b */
[----:B------:R-:W-:Y:S01]  /*6030*/  IADD3 RZ, P3, R5, R10, RZ ;  /* 0x0000000a05ff7210 */ /* 0x000fe20007f7e0ff */
[----:B------:R-:W-:-:S04]  /*6040*/  IMAD.X R5, RZ, RZ, RZ, P1 ;  /* 0x000000ffff057224 */ /* 0x000fc800008e06ff */
[----:B------:R-:W-:-:S08]  /*6050*/  IMAD.WIDE.U32.X R4, R19, UR5, R4, P3 ;  /* 0x0000000513047c25 */ /* 0x000fd000098e0404 */
.L_x_117:
[--C-:B------:R-:W-:Y:S01]  /*6060*/  SHF.R.U64 R16, R4, UR7, R5.reuse ;  /* 0x0000000704107c19 */ /* 0x100fe20008001205 */
[----:B------:R-:W0:Y:S01]  /*6070*/  F2I.U32.TRUNC.NTZ R20, R20 ;  /* 0x0000001400147305 */ /* 0x000e22000020f000 */
[----:B------:R-:W-:Y:S01]  /*6080*/  SHF.R.U32.HI R4, RZ, UR7, R5 ;  /* 0x00000007ff047c19 */ /* 0x000fe20008011605 */
[----:B------:R-:W-:Y:S01]  /*6090*/  ULDC.64 UR4, c[0x0][0x620] ;  /* 0x0001880000047ab9 */ /* 0x000fe20000000a00 */
[----:B------:R-:W-:Y:S01]  /*60a0*/  IADD3 R11, P1, RZ, -R16, RZ ;  /* 0x80000010ff0b7210 */ /* 0x000fe20007f3e0ff */
[----:B------:R-:W-:Y:S01]  /*60b0*/  ULDC.64 UR6, c[0x0][0x640] ;  /* 0x0001900000067ab9 */ /* 0x000fe20000000a00 */
[----:B------:R-:W2:Y:S03]  /*60c0*/  LDC R21, c[0x0][0x148] ;  /* 0x00005200ff157b82 */ /* 0x000ea60000000800 */
[----:B------:R-:W-:Y:S01]  /*60d0*/  IMAD.X R4, RZ, RZ, ~R4, P1 ;  /* 0x000000ffff047224 */ /* 0x000fe200008e0e04 */
[----:B------:R-:W-:-:S03]  /*60e0*/  ISETP.NE.U32.AND P1, PT, RZ, UR6, PT ;  /* 0x00000006ff007c0c */ /* 0x000fc6000bf25070 */
[----:B------:R-:W-:Y:S01]  /*60f0*/  IMAD R10, R4, UR4, RZ ;  /* 0x00000004040a7c24 */ /* 0x000fe2000f8e02ff */
[----:B------:R-:W-:Y:S01]  /*6100*/  ISETP.NE.AND.EX P1, PT, RZ, UR7, PT, P1 ;  /* 0x00000007ff007c0c */ /* 0x000fe2000bf25310 */
[----:B------:R-:W-:Y:S01]  /*6110*/  IMAD.WIDE.U32 R4, R11, UR4, R2 ;  /* 0x000000040b047c25 */ /* 0x000fe2000f8e0002 */
[----:B------:R-:W-:-:S03]  /*6120*/  ULDC UR4, c[0x0][0x618] ;  /* 0x0001860000047ab9 */ /* 0x000fc60000000800 */
[----:B------:R-:W-:Y:S01]  /*6130*/  IMAD R11, R11, UR5, R10 ;  /* 0x000000050b0b7c24 */ /* 0x000fe2000f8e020a */
[----:B------:R-:W-:Y:S01]  /*6140*/  ULDC UR5, c[0x0][0x154] ;  /* 0x0000550000057ab9 */ /* 0x000fe20000000800 */
[----:B0-----:R-:W-:Y:S02]  /*6150*/  IMAD.MOV R10, RZ, RZ, -R20 ;  /* 0x000000ffff0a7224 */ /* 0x001fe400078e0a14 */
[----:B------:R-:W-:Y:S02]  /*6160*/  IMAD.IADD R5, R5, 0x1, R11 ;  /* 0x0000000105057824 */ /* 0x000fe400078e020b */
[----:B-1----:R-:W-:Y:S01]  /*6170*/  IMAD R17, R18, R10, R17 ;  /* 0x0000000a12117224 */ /* 0x002fe200078e0211 */
[----:B------:R-:W-:Y:S02]  /*6180*/  I2FP.F32.U32 R10, R6 ;  /* 0x00000006000a7245 */ /* 0x000fe40000201000 */
[--C-:B------:R-:W-:Y:S02]  /*6190*/  SHF.R.U64 R18, R4, UR4, R5.reuse ;  /* 0x0000000404127c19 */ /* 0x100fe40008001205 */
[----:B------:R-:W-:Y:S01]  /*61a0*/  SHF.R.U32.HI R5, RZ, UR4, R5 ;  /* 0x00000004ff057c19 */ /* 0x000fe20008011605 */
[----:B------:R-:W-:Y:S01]  /*61b0*/  FMUL R10, R10, UR5 ;  /* 0x000000050a0a7c20 */ /* 0x000fe20008400000 */
[----:B------:R-:W-:-:S02]  /*61c0*/  ULDC UR4, c[0x0][0x608] ;  /* 0x0001820000047ab9 */ /* 0x000fc40000000800 */
[--C-:B------:R-:W-:Y:S01]  /*61d0*/  SHF.R.U64 R20, R18, UR4, R5.reuse ;  /* 0x0000000412147c19 */ /* 0x100fe20008001205 */
[----:B------:R0:W1:Y:S01]  /*61e0*/  F2I.U32.TRUNC.NTZ R22, R10 ;  /* 0x0000000a00167305 */ /* 0x000062000020f000 */
[----:B------:R-:W-:Y:S01]  /*61f0*/  SHF.R.U32.HI R5, RZ, UR4, R5 ;  /* 0x00000004ff057c19 */ /* 0x000fe20008011605 */
[----:B------:R-:W-:-:S03]  /*6200*/  ULDC UR4, c[0x0][0x658] ;  /* 0x0001960000047ab9 */ /* 0x000fc60000000800 */
[--C-:B------:R-:W-:Y:S02]  /*6210*/  SHF.R.U64 R19, R20, UR4, R5.reuse ;  /* 0x0000000414137c19 */ /* 0x100fe40008001205 */
[----:B------:R-:W-:-:S03]  /*6220*/  SHF.R.U32.HI R23, RZ, UR4, R5 ;  /* 0x00000004ff177c19 */ /* 0x000fc60008011605 */
[----:B------:R-:W-:Y:S02]  /*6230*/  IMAD.MOV.U32 R4, RZ, RZ, R19 ;  /* 0x000000ffff047224 */ /* 0x000fe400078e0013 */
[----:B------:R-:W-:Y:S01]  /*6240*/  IMAD.MOV.U32 R5, RZ, RZ, R23 ;  /* 0x000000ffff057224 */ /* 0x000fe200078e0017 */
[----:B0-----:R-:W-:Y:S06]  /*6250*/  @!P1 BRA `(.L_x_118) ;  /* 0x0000000000289947 */ /* 0x001fec0003800000 */
        /* <DEDUP_REMOVED lines=10> */
.L_x_118:
[----:B------:R-:W-:Y:S01]  /*6300*/  ULDC UR4, c[0x0][0x648] ;  /* 0x0001920000047ab9 */ /* 0x000fe20000000800 */
[----:B-1----:R-:W-:Y:S01]  /*6310*/  IMAD.MOV R22, RZ, RZ, -R22 ;  /* 0x000000ffff167224 */ /* 0x002fe200078e0a16 */
[----:B------:R-:W-:Y:S01]  /*6320*/  SHF.R.U64 R5, R4, UR4, R5 ;  /* 0x0000000404057c19 */ /* 0x000fe20008001205 */
[----:B------:R-:W-:Y:S01]  /*6330*/  ULDC UR4, c[0x0][0x638] ;  /* 0x00018e0000047ab9 */ /* 0x000fe20000000800 */
[----:B------:R-:W-:Y:S01]  /*6340*/  LOP3.LUT R4, R20, UR17, RZ, 0xc0, !PT ;  /* 0x0000001114047c12 */ /* 0x000fe2000f8ec0ff */
[----:B--2---:R-:W-:Y:S01]  /*6350*/  @P4 IMAD R17, R21, R22, R6 ;  /* 0x0000001615114224 */ /* 0x004fe200078e0206 */
[----:B------:R-:W-:Y:S01]  /*6360*/  LOP3.LUT R18, R18, UR16, RZ, 0xc0, !PT ;  /* 0x0000001012127c12 */ /* 0x000fe2000f8ec0ff */
[----:B------:R-:W-:Y:S01]  /*6370*/  IMAD.MOV R6, RZ, RZ, -R5 ;  /* 0x000000ffff067224 */ /* 0x000fe200078e0a05 */
[----:B------:R-:W-:Y:S01]  /*6380*/  ULDC UR5, c[0x0][0x610] ;  /* 0x0001840000057ab9 */ /* 0x000fe20000000800 */
[----:B------:R-:W-:Y:S02]  /*6390*/  IMAD R4, R5, UR18, R4 ;  /* 0x0000001205047c24 */ /* 0x000fe4000f8e0204 */
[----:B------:R-:W-:Y:S01]  /*63a0*/  IMAD R19, R6, UR4, R19 ;  /* 0x0000000406137c24 */ /* 0x000fe2000f8e0213 */
[----:B------:R-:W-:Y:S01]  /*63b0*/  ULDC UR4, c[0x0][0x600] ;  /* 0x0001800000047ab9 */ /* 0x000fe20000000800 */
[----:B------:R-:W-:-:S02]  /*63c0*/  IMAD R17, R4, UR5, R17 ;  /* 0x0000000504117c24 */ /* 0x000fc4000f8e0211 */
[----:B------:R-:W-:Y:S02]  /*63d0*/  IMAD R6, R19, UR4, R18 ;  /* 0x0000000413067c24 */ /* 0x000fe4000f8e0212 */
[----:B------:R-:W-:Y:S02]  /*63e0*/  IMAD.MOV.U32 R10, RZ, RZ, 0x1 ;  /* 0x00000001ff0a7424 */ /* 0x000fe400078e00ff */
[----:B------:R-:W-:Y:S01]  /*63f0*/  IMAD.MOV.U32 R5, RZ, RZ, R16 ;  /* 0x000000ffff057224 */ /* 0x000fe200078e0010 */
[----:B------:R-:W-:Y:S02]  /*6400*/  SEL R4, R6, R17, !P4 ;  /* 0x0000001106047207 */ /* 0x000fe40006000000 */
[----:B------:R-:W-:-:S07]  /*6410*/  SEL R6, R17, R6, !P4 ;  /* 0x0000000611067207 */ /* 0x000fce0006000000 */
.L_x_116:
[----:B------:R-:W-:Y:S05]  /*6420*/  BSYNC B1 ;  /* 0x0000000000017941 */ /* 0x000fea0003800000 */
.L_x_115:
[----:B------:R-:W-:-:S13]  /*6430*/  LOP3.LUT P1, RZ, R10, 0xff, RZ, 0xc0, !PT ;  /* 0x000000ff0aff7812 */ /* 0x000fda000782c0ff */
[----:B------:R-:W-:Y:S05]  /*6440*/  @P1 BRA `(.L_x_119) ;  /* 0xfffffff400481947 */ /* 0x000fea000383ffff */
[----:B------:R-:W-:Y:S05]  /*6450*/  BSYNC B0 ;  /* 0x0000000000007941 */ /* 0x000fea0003800000 */
.L_x_107:
[----:B------:R-:W-:-:S03]  /*6460*/  UMOV UR4, 0xffffffff ;  /* 0xffffffff00047882 */ /* 0x000fc60000000000 */
[----:B------:R-:W-:Y:S05]  /*6470*/  BRA.DIV UR4, `(.L_x_120) ;  /* 0x0000000a04b47947 */ /* 0x000fea000b800000 */
[----:B------:R-:W-:-:S13]  /*6480*/  ELECT P0, URZ, PT ;  /* 0x00000000003f782f */ /* 0x000fda0003800000 */
.L_x_146:
[----:B------:R-:W-:Y:S04]  /*6490*/  BSSY B0, `(.L_x_121) ;  /* 0x0000085000007945 */ /* 0x000fe80003800000 */
[----:B------:R-:W-:Y:S05]  /*64a0*/  @!P0 BRA `(.L_x_122) ;  /* 0x00000008000c8947 */ /* 0x000fea0003800000 */
[----:B------:R-:W-:-:S04]  /*64b0*/  LOP3.LUT R7, R7, 0x2, RZ, 0xfc, !PT ;  /* 0x0000000207077812 */ /* 0x000fc800078efcff */
[----:B------:R-:W-:-:S13]  /*64c0*/  ISETP.NE.AND P0, PT, R7, 0x3, PT ;  /* 0x000000030700780c */ /* 0x000fda0003f05270 */
[----:B------:R-:W-:Y:S05]  /*64d0*/  @!P0 BRA `(.L_x_123) ;  /* 0x0000000000048947 */ /* 0x000fea0003800000 */
[----:B------:R-:W-:Y:S01]  /*64e0*/  BPT.TRAP 0x1 ;  /* 0x000000040000795c */ /* 0x000fe20000300000 */
.L_x_123:
[----:B------:R-:W0:Y:S01]  /*64f0*/  S2R R3, SR_CgaCtaId ;  /* 0x0000000000037919 */ /* 0x000e220000008800 */
[----:B------:R-:W-:Y:S02]  /*6500*/  MOV R0, 0x400 ;  /* 0x0000040000007802 */ /* 0x000fe40000000f00 */
[----:B------:R-:W-:Y:S02]  /*6510*/  SHF.L.U32 R2, R12, 0x1f, RZ ;  /* 0x0000001f0c027819 */ /* 0x000fe400000006ff */
[----:B0-----:R-:W-:-:S05]  /*6520*/  LEA R0, R3, R0, 0x18 ;  /* 0x0000000003007211 */ /* 0x001fca00078ec0ff */
[----:B------:R-:W-:-:S04]  /*6530*/  VIADD R0, R0, 0x70 ;  /* 0x0000007000007836 */ /* 0x000fc80000000000 */
[C---:B------:R-:W-:Y:S02]  /*6540*/  IMAD R5, R15.reuse, 0x8, R0 ;  /* 0x000000080f057824 */ /* 0x040fe400078e0200 */
[----:B------:R-:W-:Y:S02]  /*6550*/  VIADD R15, R15, 0x1 ;  /* 0x000000010f0f7836 */ /* 0x000fe40000000000 */
[----:B------:R-:W0:Y:S03]  /*6560*/  SYNCS.PHASECHK.TRANS64.TRYWAIT P0, [R5+URZ], R2 ;  /* 0x00000002050075a7 */ /* 0x000e26000800017f */
[----:B------:R-:W-:-:S04]  /*6570*/  ISETP.NE.AND P1, PT, R15, 0xe, PT ;  /* 0x0000000e0f00780c */ /* 0x000fc80003f25270 */
[----:B------:R-:W-:Y:S02]  /*6580*/  SEL R3, RZ, 0x1, P1 ;  /* 0x00000001ff037807 */ /* 0x000fe40000800000 */
[----:B------:R-:W-:Y:S02]  /*6590*/  SEL R15, R15, RZ, P1 ;  /* 0x000000ff0f0f7207 */ /* 0x000fe40000800000 */
[----:B------:R-:W-:-:S03]  /*65a0*/  LOP3.LUT R12, R12, R3, RZ, 0x3c, !PT ;  /* 0x000000030c0c7212 */ /* 0x000fc600078e3cff */
[----:B------:R-:W-:Y:S01]  /*65b0*/  IMAD R7, R15, 0x8, R0 ;  /* 0x000000080f077824 */ /* 0x000fe200078e0200 */
[----:B------:R-:W-:Y:S01]  /*65c0*/  SHF.L.U32 R4, R12, 0x1f, RZ ;  /* 0x0000001f0c047819 */ /* 0x000fe200000006ff */
[----:B0-----:R-:W-:Y:S06]  /*65d0*/  @!P0 BRA `(.L_x_124) ;  /* 0x0000000800808947 */ /* 0x001fec0003800000 */
.L_x_147:
[----:B------:R-:W1:Y:S01]  /*65e0*/  SYNCS.PHASECHK.TRANS64.TRYWAIT P0, [R7+URZ], R4 ;  /* 0x00000004070075a7 */ /* 0x000e62000800017f */
[----:B0-----:R-:W-:-:S05]  /*65f0*/  VIADD R2, R15, 0x1 ;  /* 0x000000010f027836 */ /* 0x001fca0000000000 */
[----:B------:R-:W-:-:S04]  /*6600*/  ISETP.NE.AND P1, PT, R2, 0xe, PT ;  /* 0x0000000e0200780c */ /* 0x000fc80003f25270 */
[----:B------:R-:W-:Y:S02]  /*6610*/  SEL R3, RZ, 0x1, P1 ;  /* 0x00000001ff037807 */ /* 0x000fe40000800000 */
[----:B------:R-:W-:Y:S02]  /*6620*/  SEL R9, R2, RZ, P1 ;  /* 0x000000ff02097207 */ /* 0x000fe40000800000 */
[----:B------:R-:W-:-:S03]  /*6630*/  LOP3.LUT R12, R12, R3, RZ, 0x3c, !PT ;  /* 0x000000030c0c7212 */ /* 0x000fc600078e3cff */
[----:B------:R-:W-:Y:S01]  /*6640*/  IMAD R6, R9, 0x8, R0 ;  /* 0x0000000809067824 */ /* 0x000fe200078e0200 */
[----:B------:R-:W-:Y:S01]  /*6650*/  SHF.L.U32 R5, R12, 0x1f, RZ ;  /* 0x0000001f0c057819 */ /* 0x000fe200000006ff */
[----:B-1----:R-:W-:Y:S06]  /*6660*/  @!P0 BRA `(.L_x_125) ;  /* 0x0000000800708947 */ /* 0x002fec0003800000 */
.L_x_148:
[----:B------:R-:W1:Y:S01]  /*6670*/  SYNCS.PHASECHK.TRANS64.TRYWAIT P0, [R6+URZ], R5 ;  /* 0x00000005060075a7 */ /* 0x000e62000800017f */
[----:B------:R-:W-:-:S05]  /*6680*/  VIADD R2, R9, 0x1 ;  /* 0x0000000109027836 */ /* 0x000fca0000000000 */
[----:B------:R-:W-:-:S04]  /*6690*/  ISETP.NE.AND P1, PT, R2, 0xe, PT ;  /* 0x0000000e0200780c */ /* 0x000fc80003f25270 */
[----:B------:R-:W-:Y:S02]  /*66a0*/  SEL R3, RZ, 0x1, P1 ;  /* 0x00000001ff037807 */ /* 0x000fe40000800000 */
[----:B0-----:R-:W-:Y:S02]  /*66b0*/  SEL R7, R2, RZ, P1 ;  /* 0x000000ff02077207 */ /* 0x001fe40000800000 */
[----:B------:R-:W-:-:S03]  /*66c0*/  LOP3.LUT R12, R12, R3, RZ, 0x3c, !PT ;  /* 0x000000030c0c7212 */ /* 0x000fc600078e3cff */
[----:B------:R-:W-:Y:S01]  /*66d0*/  IMAD R9, R7, 0x8, R0 ;  /* 0x0000000807097824 */ /* 0x000fe200078e0200 */
[----:B------:R-:W-:Y:S01]  /*66e0*/  SHF.L.U32 R4, R12, 0x1f, RZ ;  /* 0x0000001f0c047819 */ /* 0x000fe200000006ff */
[----:B-1----:R-:W-:Y:S06]  /*66f0*/  @!P0 BRA `(.L_x_126) ;  /* 0x0000000800608947 */ /* 0x002fec0003800000 */
.L_x_149:
[----:B------:R-:W1:Y:S01]  /*6700*/  SYNCS.PHASECHK.TRANS64.TRYWAIT P0, [R9+URZ], R4 ;  /* 0x00000004090075a7 */ /* 0x000e62000800017f */
[----:B------:R-:W-:-:S05]  /*6710*/  VIADD R2, R7, 0x1 ;  /* 0x0000000107027836 */ /* 0x000fca0000000000 */
[----:B------:R-:W-:-:S04]  /*6720*/  ISETP.NE.AND P1, PT, R2, 0xe, PT ;  /* 0x0000000e0200780c */ /* 0x000fc80003f25270 */
[----:B------:R-:W-:Y:S02]  /*6730*/  SEL R3, RZ, 0x1, P1 ;  /* 0x00000001ff037807 */ /* 0x000fe40000800000 */
[----:B------:R-:W-:Y:S02]  /*6740*/  SEL R7, R2, RZ, P1 ;  /* 0x000000ff02077207 */ /* 0x000fe40000800000 */
[----:B------:R-:W-:-:S03]  /*6750*/  LOP3.LUT R12, R12, R3, RZ, 0x3c, !PT ;  /* 0x000000030c0c7212 */ /* 0x000fc600078e3cff */
[----:B0-----:R-:W-:Y:S01]  /*6760*/  IMAD R6, R7, 0x8, R0 ;  /* 0x0000000807067824 */ /* 0x001fe200078e0200 */
[----:B------:R-:W-:Y:S01]  /*6770*/  SHF.L.U32 R5, R12, 0x1f, RZ ;  /* 0x0000001f0c057819 */ /* 0x000fe200000006ff */
[----:B-1----:R-:W-:Y:S06]  /*6780*/  @!P0 BRA `(.L_x_127) ;  /* 0x0000000800508947 */ /* 0x002fec0003800000 */
.L_x_150:
        /* <DEDUP_REMOVED lines=9> */
.L_x_151:
        /* <DEDUP_REMOVED lines=9> */
.L_x_152:
        /* <DEDUP_REMOVED lines=9> */
.L_x_153:
        /* <DEDUP_REMOVED lines=9> */
.L_x_154:
        /* <DEDUP_REMOVED lines=9> */
.L_x_155:
        /* <DEDUP_REMOVED lines=9> */
.L_x_156:
        /* <DEDUP_REMOVED lines=9> */
.L_x_157:
        /* <DEDUP_REMOVED lines=9> */
.L_x_158:
[----:B------:R-:W1:Y:S01]  /*6c10*/  SYNCS.PHASECHK.TRANS64.TRYWAIT P0, [R6+URZ], R5 ;  /* 0x00000005060075a7 */ /* 0x000e62000800017f */
[----:B------:R-:W-:-:S05]  /*6c20*/  VIADD R2, R7, 0x1 ;  /* 0x0000000107027836 */ /* 0x000fca0000000000 */
[----:B------:R-:W-:-:S04]  /*6c30*/  ISETP.NE.AND P1, PT, R2, 0xe, PT ;  /* 0x0000000e0200780c */ /* 0x000fc80003f25270 */
[----:B0-----:R-:W-:Y:S02]  /*6c40*/  SEL R4, RZ, 0x1, P1 ;  /* 0x00000001ff047807 */ /* 0x001fe40000800000 */
[----:B------:R-:W-:Y:S02]  /*6c50*/  SEL R3, R2, RZ, P1 ;  /* 0x000000ff02037207 */ /* 0x000fe40000800000 */
[----:B------:R-:W-:Y:S01]  /*6c60*/  LOP3.LUT R4, R11, R4, RZ, 0x3c, !PT ;  /* 0x000000040b047212 */ /* 0x000fe200078e3cff */
[----:B-1----:R-:W-:Y:S06]  /*6c70*/  @!P0 BRA `(.L_x_136) ;  /* 0x0000000400c88947 */ /* 0x002fec0003800000 */
.L_x_159:
[----:B------:R-:W-:Y:S01]  /*6c80*/  IMAD R3, R3, 0x8, R0 ;  /* 0x0000000803037824 */ /* 0x000fe200078e0200 */
[----:B------:R-:W-:-:S07]  /*6c90*/  SHF.L.U32 R0, R4, 0x1f, RZ ;  /* 0x0000001f04007819 */ /* 0x000fce00000006ff */
.L_x_137:
[----:B-1----:R1:W2:Y:S02]  /*6ca0*/  SYNCS.PHASECHK.TRANS64.TRYWAIT P0, [R3+URZ], R0 ;  /* 0x00000000030075a7 */ /* 0x0022a4000800017f */
[----:B--2---:R-:W-:Y:S05]  /*6cb0*/  @!P0 NANOSLEEP.SYNCS 0x989680 ;  /* 0x009896800000895d */ /* 0x004fea0003900000 */
[----:B------:R-:W2:Y:S02]  /*6cc0*/  @!P0 SYNCS.PHASECHK.TRANS64 P0, [R3+URZ], R0 ;  /* 0x00000000030085a7 */ /* 0x000ea4000800007f */
[----:B--2---:R-:W-:Y:S05]  /*6cd0*/  @!P0 BRA `(.L_x_137) ;  /* 0xfffffffc00f08947 */ /* 0x004fea000383ffff */
.L_x_122:
[----:B------:R-:W-:Y:S05]  /*6ce0*/  BSYNC B0 ;  /* 0x0000000000007941 */ /* 0x000fea0003800000 */
.L_x_121:
[----:B------:R-:W-:Y:S05]  /*6cf0*/  EXIT ;  /* 0x000000000000794d */ /* 0x000fea0003800000 */
.L_x_16:
[----:B0-----:R-:W-:-:S04]  /*6d00*/  IMAD.U32 R15, RZ, RZ, UR11 ;  /* 0x0000000bff0f7e24 */ /* 0x001fc8000f8e00ff */
[----:B------:R0:W1:Y:S03]  /*6d10*/  SYNCS.PHASECHK.TRANS64.TRYWAIT P0, [R15+URZ+-0x8], R14 ;  /* 0xfffff80e0f0075a7 */ /* 0x000066000800017f */
[----:B-1----:R-:W-:Y:S05]  /*6d20*/  @!P0 NANOSLEEP.SYNCS 0x989680 ;  /* 0x009896800000895d */ /* 0x002fea0003900000 */
[----:B------:R-:W1:Y:S02]  /*6d30*/  @!P0 SYNCS.PHASECHK.TRANS64 P0, [R15+URZ+-0x8], R14 ;  /* 0xfffff80e0f0085a7 */ /* 0x000e64000800007f */
[----:B-1----:R-:W-:Y:S05]  /*6d40*/  @!P0 BRA `(.L_x_16) ;  /* 0xfffffffc00ec8947 */ /* 0x002fea000383ffff */
[----:B------:R-:W-:Y:S05]  /*6d50*/  BRA `(.L_x_138) ;  /* 0xffffffa8003c7947 */ /* 0x000fea000383ffff */
.L_x_21:
[----:B-1----:R-:W-:-:S04]  /*6d60*/  IMAD.U32 R15, RZ, RZ, UR6 ;  /* 0x00000006ff0f7e24 */ /* 0x002fc8000f8e00ff */
[----:B------:R1:W2:Y:S03]  /*6d70*/  SYNCS.PHASECHK.TRANS64.TRYWAIT P0, [R15+URZ], R14 ;  /* 0x0000000e0f0075a7 */ /* 0x0002a6000800017f */
[----:B--2---:R-:W-:Y:S05]  /*6d80*/  @!P0 NANOSLEEP.SYNCS 0x989680 ;  /* 0x009896800000895d */ /* 0x004fea0003900000 */
[----:B------:R-:W2:Y:S02]  /*6d90*/  @!P0 SYNCS.PHASECHK.TRANS64 P0, [R15+URZ], R14 ;  /* 0x0000000e0f0085a7 */ /* 0x000ea4000800007f */
[----:B--2---:R-:W-:Y:S05]  /*6da0*/  @!P0 BRA `(.L_x_21) ;  /* 0xfffffffc00ec8947 */ /* 0x004fea000383ffff */
[----:B------:R-:W-:Y:S05]  /*6db0*/  BRA `(.L_x_20) ;  /* 0xffffffa800e47947 */ /* 0x000fea000383ffff */
.L_x_27:
[----:B-1----:R-:W-:-:S04]  /*6dc0*/  IMAD.U32 R16, RZ, RZ, UR16 ;  /* 0x00000010ff107e24 */ /* 0x002fc8000f8e00ff */
[----:B------:R1:W2:Y:S03]  /*6dd0*/  SYNCS.PHASECHK.TRANS64.TRYWAIT P0, [R16+URZ], R15 ;  /* 0x0000000f100075a7 */ /* 0x0002a6000800017f */
[----:B--2---:R-:W-:Y:S05]  /*6de0*/  @!P0 NANOSLEEP.SYNCS 0x989680 ;  /* 0x009896800000895d */ /* 0x004fea0003900000 */
[----:B------:R-:W2:Y:S02]  /*6df0*/  @!P0 SYNCS.PHASECHK.TRANS64 P0, [R16+URZ], R15 ;  /* 0x0000000f100085a7 */ /* 0x000ea4000800007f */
[----:B--2---:R-:W-:Y:S05]  /*6e00*/  @!P0 BRA `(.L_x_27) ;  /* 0xfffffffc00ec8947 */ /* 0x004fea000383ffff */
[----:B------:R-:W-:Y:S05]  /*6e10*/  BRA `(.L_x_26) ;  /* 0xffffffb000687947 */ /* 0x000fea000383ffff */
.L_x_35:
[----:B0-----:R-:W-:-:S04]  /*6e20*/  IMAD.U32 R15, RZ, RZ, UR11 ;  /* 0x0000000bff0f7e24 */ /* 0x001fc8000f8e00ff */
[----:B------:R0:W1:Y:S03]  /*6e30*/  SYNCS.PHASECHK.TRANS64.TRYWAIT P0, [R15+URZ+0x8], R14 ;  /* 0x0000080e0f0075a7 */ /* 0x000066000800017f */
[----:B-1----:R-:W-:Y:S05]  /*6e40*/  @!P0 NANOSLEEP.SYNCS 0x989680 ;  /* 0x009896800000895d */ /* 0x002fea0003900000 */
[----:B------:R-:W1:Y:S02]  /*6e50*/  @!P0 SYNCS.PHASECHK.TRANS64 P0, [R15+URZ+0x8], R14 ;  /* 0x0000080e0f0085a7 */ /* 0x000e64000800007f */
[----:B-1----:R-:W-:Y:S05]  /*6e60*/  @!P0 BRA `(.L_x_35) ;  /* 0xfffffffc00ec8947 */ /* 0x002fea000383ffff */
[----:B------:R-:W-:Y:S05]  /*6e70*/  BRA `(.L_x_139) ;  /* 0xffffffb800d87947 */ /* 0x000fea000383ffff */
.L_x_108:
[----:B------:R-:W-:Y:S01]  /*6e80*/  BSSY B1, `(.L_x_140) ;  /* 0x0000006000017945 */ /* 0x000fe20003800000 */
[----:B------:R-:W-:-:S07]  /*6e90*/  IMAD.MOV.U32 R10, RZ, RZ, -0x1 ;  /* 0xffffffffff0a7424 */ /* 0x000fce00078e00ff */
[----:B------:R-:W-:Y:S05]  /*6ea0*/  WARPSYNC.COLLECTIVE R10, `(.L_x_141) ;  /* 0x000000000a0c7348 */ /* 0x000fea0003c00000 */
[----:B------:R-:W-:Y:S02]  /*6eb0*/  ELECT P1, UR62, PT ;  /* 0x00000000003e782f */ /* 0x000fe40003820000 */
[----:B------:R-:W-:Y:S01]  /*6ec0*/  MOV R10, UR62 ;  /* 0x0000003e000a7c02 */ /* 0x000fe20008000f00 */
[----:B------:R-:W-:Y:S10]  /*6ed0*/  ENDCOLLECTIVE ;  /* 0x000000000000791b */ /* 0x000ff40003800000 */
.L_x_141:
[----:B------:R-:W-:Y:S05]  /*6ee0*/  BSYNC B1 ;  /* 0x0000000000017941 */ /* 0x000fea0003800000 */
.L_x_140:
[----:B------:R-:W-:Y:S05]  /*6ef0*/  BRA `(.L_x_142) ;  /* 0xffffffe800a87947 */ /* 0x000fea000383ffff */
.L_x_111:
[----:B-1----:R1:W2:Y:S02]  /*6f00*/  SYNCS.PHASECHK.TRANS64.TRYWAIT P1, [R19+URZ+0x70], R10 ;  /* 0x0000700a130075a7 */ /* 0x0022a4000802017f */
[----:B--2---:R-:W-:Y:S05]  /*6f10*/  @!P1 NANOSLEEP.SYNCS 0x989680 ;  /* 0x009896800000995d */ /* 0x004fea0003900000 */
[----:B------:R-:W2:Y:S02]  /*6f20*/  @!P1 SYNCS.PHASECHK.TRANS64 P1, [R19+URZ+0x70], R10 ;  /* 0x0000700a130095a7 */ /* 0x000ea4000802007f */
[----:B--2---:R-:W-:Y:S05]  /*6f30*/  @!P1 BRA `(.L_x_111) ;  /* 0xfffffffc00f09947 */ /* 0x004fea000383ffff */
[----:B------:R-:W-:Y:S05]  /*6f40*/  BRA `(.L_x_143) ;  /* 0xffffffe800dc7947 */ /* 0x000fea000383ffff */
.L_x_120:
[----:B------:R-:W-:Y:S01]  /*6f50*/  BSSY B0, `(.L_x_144) ;  /* 0x0000006000007945 */ /* 0x000fe20003800000 */
[----:B------:R-:W-:-:S07]  /*6f60*/  IMAD.MOV.U32 R10, RZ, RZ, -0x1 ;  /* 0xffffffffff0a7424 */ /* 0x000fce00078e00ff */
[----:B------:R-:W-:Y:S05]  /*6f70*/  WARPSYNC.COLLECTIVE R10, `(.L_x_145) ;  /* 0x000000000a0c7348 */ /* 0x000fea0003c00000 */
[----:B------:R-:W-:Y:S02]  /*6f80*/  ELECT P1, UR62, PT ;  /* 0x00000000003e782f */ /* 0x000fe40003820000 */
[----:B------:R-:W-:Y:S01]  /*6f90*/  MOV R10, UR62 ;  /* 0x0000003e000a7c02 */ /* 0x000fe20008000f00 */
[----:B------:R-:W-:Y:S10]  /*6fa0*/  ENDCOLLECTIVE ;  /* 0x000000000000791b */ /* 0x000ff40003800000 */
.L_x_145:
[----:B------:R-:W-:Y:S05]  /*6fb0*/  BSYNC B0 ;  /* 0x0000000000007941 */ /* 0x000fea0003800000 */
.L_x_144:
[----:B------:R-:W-:Y:S01]  /*6fc0*/  PLOP3.LUT P0, PT, P1, PT, PT, 0x80, 0x0 ;  /* 0x000000000000781c */ /* 0x000fe20000f0f070 */
[----:B------:R-:W-:-:S12]  /*6fd0*/  BRA `(.L_x_146) ;  /* 0xfffffff4002c7947 */ /* 0x000fd8000383ffff */
.L_x_124:
[----:B0-----:R0:W1:Y:S02]  /*6fe0*/  SYNCS.PHASECHK.TRANS64.TRYWAIT P0, [R5+URZ], R2 ;  /* 0x00000002050075a7 */ /* 0x001064000800017f */
[----:B-1----:R-:W-:Y:S05]  /*6ff0*/  @!P0 NANOSLEEP.SYNCS 0x989680 ;  /* 0x009896800000895d */ /* 0x002fea0003900000 */
[----:B------:R-:W1:Y:S02]  /*7000*/  @!P0 SYNCS.PHASECHK.TRANS64 P0, [R5+URZ], R2 ;  /* 0x00000002050085a7 */ /* 0x000e64000800007f */
[----:B-1----:R-:W-:Y:S05]  /*7010*/  @!P0 BRA `(.L_x_124) ;  /* 0xfffffffc00f08947 */ /* 0x002fea000383ffff */
[----:B------:R-:W-:Y:S05]  /*7020*/  BRA `(.L_x_147) ;  /* 0xfffffff4006c7947 */ /* 0x000fea000383ffff */
.L_x_125:
[----:B0-----:R0:W1:Y:S02]  /*7030*/  SYNCS.PHASECHK.TRANS64.TRYWAIT P0, [R7+URZ], R4 ;  /* 0x00000004070075a7 */ /* 0x001064000800017f */
[----:B-1----:R-:W-:Y:S05]  /*7040*/  @!P0 NANOSLEEP.SYNCS 0x989680 ;  /* 0x009896800000895d */ /* 0x002fea0003900000 */
[----:B------:R-:W1:Y:S02]  /*7050*/  @!P0 SYNCS.PHASECHK.TRANS64 P0, [R7+URZ], R4 ;  /* 0x00000004070085a7 */ /* 0x000e64000800007f */
[----:B-1----:R-:W-:Y:S05]  /*7060*/  @!P0 BRA `(.L_x_125) ;  /* 0xfffffffc00f08947 */ /* 0x002fea000383ffff */
[----:B------:R-:W-:Y:S05]  /*7070*/  BRA `(.L_x_148) ;  /* 0xfffffff4007c7947 */ /* 0x000fea000383ffff */
.L_x_126:
[----:B0-----:R0:W1:Y:S02]  /*7080*/  SYNCS.PHASECHK.TRANS64.TRYWAIT P0, [R6+URZ], R5 ;  /* 0x00000005060075a7 */ /* 0x001064000800017f */
[----:B-1----:R-:W-:Y:S05]  /*7090*/  @!P0 NANOSLEEP.SYNCS 0x989680 ;  /* 0x009896800000895d */ /* 0x002fea0003900000 */
[----:B------:R-:W1:Y:S02]  /*70a0*/  @!P0 SYNCS.PHASECHK.TRANS64 P0, [R6+URZ], R5 ;  /* 0x00000005060085a7 */ /* 0x000e64000800007f */
[----:B-1----:R-:W-:Y:S05]  /*70b0*/  @!P0 BRA `(.L_x_126) ;  /* 0xfffffffc00f08947 */ /* 0x002fea000383ffff */
[----:B------:R-:W-:Y:S05]  /*70c0*/  BRA `(.L_x_149) ;  /* 0xfffffff4008c7947 */ /* 0x000fea000383ffff */
.L_x_127:
[----:B0-----:R0:W1:Y:S02]  /*70d0*/  SYNCS.PHASECHK.TRANS64.TRYWAIT P0, [R9+URZ], R4 ;  /* 0x00000004090075a7 */ /* 0x001064000800017f */
[----:B-1----:R-:W-:Y:S05]  /*70e0*/  @!P0 NANOSLEEP.SYNCS 0x989680 ;  /* 0x009896800000895d */ /* 0x002fea0003900000 */
[----:B------:R-:W1:Y:S02]  /*70f0*/  @!P0 SYNCS.PHASECHK.TRANS64 P0, [R9+URZ], R4 ;  /* 0x00000004090085a7 */ /* 0x000e64000800007f */
[----:B-1----:R-:W-:Y:S05]  /*7100*/  @!P0 BRA `(.L_x_127) ;  /* 0xfffffffc00f08947 */ /* 0x002fea000383ffff */
[----:B------:R-:W-:Y:S05]  /*7110*/  BRA `(.L_x_150) ;  /* 0xfffffff4009c7947 */ /* 0x000fea000383ffff */
.L_x_128:
[----:B0-----:R0:W1:Y:S02]  /*7120*/  SYNCS.PHASECHK.TRANS64.TRYWAIT P0, [R6+URZ], R5 ;  /* 0x00000005060075a7 */ /* 0x001064000800017f */
[----:B-1----:R-:W-:Y:S05]  /*7130*/  @!P0 NANOSLEEP.SYNCS 0x989680 ;  /* 0x009896800000895d */ /* 0x002fea0003900000 */
[----:B------:R-:W1:Y:S02]  /*7140*/  @!P0 SYNCS.PHASECHK.TRANS64 P0, [R6+URZ], R5 ;  /* 0x00000005060085a7 */ /* 0x000e64000800007f */
[----:B-1----:R-:W-:Y:S05]  /*7150*/  @!P0 BRA `(.L_x_128) ;  /* 0xfffffffc00f08947 */ /* 0x002fea000383ffff */
[----:B------:R-:W-:Y:S05]  /*7160*/  BRA `(.L_x_151) ;  /* 0xfffffff400ac7947 */ /* 0x000fea000383ffff */
.L_x_129:
[----:B0-----:R0:W1:Y:S02]  /*7170*/  SYNCS.PHASECHK.TRANS64.TRYWAIT P0, [R9+URZ], R4 ;  /* 0x00000004090075a7 */ /* 0x001064000800017f */
[----:B-1----:R-:W-:Y:S05]  /*7180*/  @!P0 NANOSLEEP.SYNCS 0x989680 ;  /* 0x009896800000895d */ /* 0x002fea0003900000 */
[----:B------:R-:W1:Y:S02]  /*7190*/  @!P0 SYNCS.PHASECHK.TRANS64 P0, [R9+URZ], R4 ;  /* 0x00000004090085a7 */ /* 0x000e64000800007f */
[----:B-1----:R-:W-:Y:S05]  /*71a0*/  @!P0 BRA `(.L_x_129) ;  /* 0xfffffffc00f08947 */ /* 0x002fea000383ffff */
[----:B------:R-:W-:Y:S05]  /*71b0*/  BRA `(.L_x_152) ;  /* 0xfffffff400bc7947 */ /* 0x000fea000383ffff */
.L_x_130:
[----:B0-----:R0:W1:Y:S02]  /*71c0*/  SYNCS.PHASECHK.TRANS64.TRYWAIT P0, [R6+URZ], R5 ;  /* 0x00000005060075a7 */ /* 0x001064000800017f */
[----:B-1----:R-:W-:Y:S05]  /*71d0*/  @!P0 NANOSLEEP.SYNCS 0x989680 ;  /* 0x009896800000895d */ /* 0x002fea0003900000 */
[----:B------:R-:W1:Y:S02]  /*71e0*/  @!P0 SYNCS.PHASECHK.TRANS64 P0, [R6+URZ], R5 ;  /* 0x00000005060085a7 */ /* 0x000e64000800007f */
[----:B-1----:R-:W-:Y:S05]  /*71f0*/  @!P0 BRA `(.L_x_130) ;  /* 0xfffffffc00f08947 */ /* 0x002fea000383ffff */
[----:B------:R-:W-:Y:S05]  /*7200*/  BRA `(.L_x_153) ;  /* 0xfffffff400cc7947 */ /* 0x000fea000383ffff */
.L_x_131:
[----:B0-----:R0:W1:Y:S02]  /*7210*/  SYNCS.PHASECHK.TRANS64.TRYWAIT P0, [R9+URZ], R4 ;  /* 0x00000004090075a7 */ /* 0x001064000800017f */
[----:B-1----:R-:W-:Y:S05]  /*7220*/  @!P0 NANOSLEEP.SYNCS 0x989680 ;  /* 0x009896800000895d */ /* 0x002fea0003900000 */
[----:B------:R-:W1:Y:S02]  /*7230*/  @!P0 SYNCS.PHASECHK.TRANS64 P0, [R9+URZ], R4 ;  /* 0x00000004090085a7 */ /* 0x000e64000800007f */
[----:B-1----:R-:W-:Y:S05]  /*7240*/  @!P0 BRA `(.L_x_131) ;  /* 0xfffffffc00f08947 */ /* 0x002fea000383ffff */
[----:B------:R-:W-:Y:S05]  /*7250*/  BRA `(.L_x_154) ;  /* 0xfffffff400dc7947 */ /* 0x000fea000383ffff */
.L_x_132:
[----:B0-----:R0:W1:Y:S02]  /*7260*/  SYNCS.PHASECHK.TRANS64.TRYWAIT P0, [R6+URZ], R5 ;  /* 0x00000005060075a7 */ /* 0x001064000800017f */
[----:B-1----:R-:W-:Y:S05]  /*7270*/  @!P0 NANOSLEEP.SYNCS 0x989680 ;  /* 0x009896800000895d */ /* 0x002fea0003900000 */
[----:B------:R-:W1:Y:S02]  /*7280*/  @!P0 SYNCS.PHASECHK.TRANS64 P0, [R6+URZ], R5 ;  /* 0x00000005060085a7 */ /* 0x000e64000800007f */
[----:B-1----:R-:W-:Y:S05]  /*7290*/  @!P0 BRA `(.L_x_132) ;  /* 0xfffffffc00f08947 */ /* 0x002fea000383ffff */
[----:B------:R-:W-:Y:S05]  /*72a0*/  BRA `(.L_x_155) ;  /* 0xfffffff400ec7947 */ /* 0x000fea000383ffff */
.L_x_133:
[----:B0-----:R0:W1:Y:S02]  /*72b0*/  SYNCS.PHASECHK.TRANS64.TRYWAIT P0, [R9+URZ], R4 ;  /* 0x00000004090075a7 */ /* 0x001064000800017f */
[----:B-1----:R-:W-:Y:S05]  /*72c0*/  @!P0 NANOSLEEP.SYNCS 0x989680 ;  /* 0x009896800000895d */ /* 0x002fea0003900000 */
[----:B------:R-:W1:Y:S02]  /*72d0*/  @!P0 SYNCS.PHASECHK.TRANS64 P0, [R9+URZ], R4 ;  /* 0x00000004090085a7 */ /* 0x000e64000800007f */
[----:B-1----:R-:W-:Y:S05]  /*72e0*/  @!P0 BRA `(.L_x_133) ;  /* 0xfffffffc00f08947 */ /* 0x002fea000383ffff */
[----:B------:R-:W-:Y:S05]  /*72f0*/  BRA `(.L_x_156) ;  /* 0xfffffff400fc7947 */ /* 0x000fea000383ffff */
.L_x_134:
[----:B0-----:R0:W1:Y:S02]  /*7300*/  SYNCS.PHASECHK.TRANS64.TRYWAIT P0, [R6+URZ], R5 ;  /* 0x00000005060075a7 */ /* 0x001064000800017f */
[----:B-1----:R-:W-:Y:S05]  /*7310*/  @!P0 NANOSLEEP.SYNCS 0x989680 ;  /* 0x009896800000895d */ /* 0x002fea0003900000 */
[----:B------:R-:W1:Y:S02]  /*7320*/  @!P0 SYNCS.PHASECHK.TRANS64 P0, [R6+URZ], R5 ;  /* 0x00000005060085a7 */ /* 0x000e64000800007f */
[----:B-1----:R-:W-:Y:S05]  /*7330*/  @!P0 BRA `(.L_x_134) ;  /* 0xfffffffc00f08947 */ /* 0x002fea000383ffff */
[----:B------:R-:W-:Y:S05]  /*7340*/  BRA `(.L_x_157) ;  /* 0xfffffff8000c7947 */ /* 0x000fea000383ffff */
.L_x_135:
[----:B0-----:R0:W1:Y:S02]  /*7350*/  SYNCS.PHASECHK.TRANS64.TRYWAIT P0, [R9+URZ], R4 ;  /* 0x00000004090075a7 */ /* 0x001064000800017f */
[----:B-1----:R-:W-:Y:S05]  /*7360*/  @!P0 NANOSLEEP.SYNCS 0x989680 ;  /* 0x009896800000895d */ /* 0x002fea0003900000 */
[----:B------:R-:W1:Y:S02]  /*7370*/  @!P0 SYNCS.PHASECHK.TRANS64 P0, [R9+URZ], R4 ;  /* 0x00000004090085a7 */ /* 0x000e64000800007f */
[----:B-1----:R-:W-:Y:S05]  /*7380*/  @!P0 BRA `(.L_x_135) ;  /* 0xfffffffc00f08947 */ /* 0x002fea000383ffff */
[----:B------:R-:W-:Y:S05]  /*7390*/  BRA `(.L_x_158) ;  /* 0xfffffff8001c7947 */ /* 0x000fea000383ffff */
.L_x_136:
[----:B0-----:R0:W1:Y:S02]  /*73a0*/  SYNCS.PHASECHK.TRANS64.TRYWAIT P0, [R6+URZ], R5 ;  /* 0x00000005060075a7 */ /* 0x001064000800017f */
[----:B-1----:R-:W-:Y:S05]  /*73b0*/  @!P0 NANOSLEEP.SYNCS 0x989680 ;  /* 0x009896800000895d */ /* 0x002fea0003900000 */
[----:B------:R-:W1:Y:S02]  /*73c0*/  @!P0 SYNCS.PHASECHK.TRANS64 P0, [R6+URZ], R5 ;  /* 0x00000005060085a7 */ /* 0x000e64000800007f */
[----:B-1----:R-:W-:Y:S05]  /*73d0*/  @!P0 BRA `(.L_x_136) ;  /* 0xfffffffc00f08947 */ /* 0x002fea000383ffff */
[----:B------:R-:W-:Y:S05]  /*73e0*/  BRA `(.L_x_159) ;  /* 0xfffffff800247947 */ /* 0x000fea000383ffff */
.L_x_160:
[----:B------:R-:W-:-:S00]  /*73f0*/  BRA `(.L_x_160) ;  /* 0xfffffffc00fc7947 */ /* 0x000fc0000383ffff */
[----:B------:R-:W-:-:S00]  /*7400*/  NOP ;  /* 0x0000000000007918 */ /* 0x000fc00000000000 */
[----:B------:R-:W-:-:S00]  /*7410*/  NOP ;  /* 0x0000000000007918 */ /* 0x000fc00000000000 */
[----:B------:R-:W-:-:S00]  /*7420*/  NOP ;  /* 0x0000000000007918 */ /* 0x000fc00000000000 */
[----:B------:R-:W-:-:S00]  /*7430*/  NOP ;  /* 0x0000000000007918 */ /* 0x000fc00000000000 */
[----:B------:R-:W-:-:S00]  /*7440*/  NOP ;  /* 0x0000000000007918 */ /* 0x000fc00000000000 */
[----:B------:R-:W-:-:S00]  /*7450*/  NOP ;  /* 0x0000000000007918 */ /* 0x000fc00000000000 */
[----:B------:R-:W-:-:S00]  /*7460*/  NOP ;  /* 0x0000000000007918 */ /* 0x000fc00000000000 */
[----:B------:R-:W-:-:S00]  /*7470*/  NOP ;  /* 0x0000000000007918 */ /* 0x000fc00000000000 */
.L_x_161:


//--------------------- .nv.shared._ZN7cutlass13device_kernelINS_4gemm6kernel13GemmUniversalIN4cute5tupleIJiiiiEEENS1_10collective13CollectiveMmaINS1_37MainloopSm90TmaGmmaWarpSpecializedFP8ILi14ENS5_IJNS4_1CILi1EEESB_SB_EEENS1_32KernelTmaWarpSpecializedPingpongEEENS5_IJNSA_ILi64EEESF_NSA_ILi128EEEEEENS_12float_e5m2_tENS5_IJlSB_lEEESI_SJ_NS4_8TiledMMAINS4_8MMA_AtomIJNS4_4SM904GMMA30MMA_64x64x32_F32E5M2E5M2_SS_TNILNSN_7ScaleInE1ELSP_1EEEEEENS4_6LayoutISC_NS5_IJNSA_ILi0EEEST_ST_EEEEENS5_IJNS4_10UnderscoreESW_SW_EEEEENS4_13SM90_TMA_LOADENS4_14ComposedLayoutINS4_7SwizzleILi3ELi4ELi3EEENS4_18smem_ptr_flag_bitsILi8EEENSS_INS5_IJNSA_ILi8EEESG_EEENS5_IJSG_SB_EEEEEEEvNS4_8identityESZ_S19_vS1A_EENS_8epilogue10collective6detail29Sm90TmaWarpSpecializedAdapterINS1D_15DefaultEpilogueISI_SJ_SJ_NS1C_6thread17LinearCombinationISI_Li1EffLNS1H_9ScaleType4KindE0ELNS_15FloatRoundStyleE2ESI_EENS1_15EpilogueDefaultEEEEEvvEEEEvNT_6ParamsE --------------------------
	.section	.nv.shared._ZN7cutlass13device_kernelINS_4gemm6kernel13GemmUniversalIN4cute5tupleIJiiiiEEENS1_10collective13CollectiveMmaINS1_37MainloopSm90TmaGmmaWarpSpecializedFP8ILi14ENS5_IJNS4_1CILi1EEESB_SB_EEENS1_32KernelTmaWarpSpecializedPingpongEEENS5_IJNSA_ILi64EEESF_NSA_ILi128EEEEEENS_12float_e5m2_tENS5_IJlSB_lEEESI_SJ_NS4_8TiledMMAINS4_8MMA_AtomIJNS4_4SM904GMMA30MMA_64x64x32_F32E5M2E5M2_SS_TNILNSN_7ScaleInE1ELSP_1EEEEEENS4_6LayoutISC_NS5_IJNSA_ILi0EEEST_ST_EEEEENS5_IJNS4_10UnderscoreESW_SW_EEEEENS4_13SM90_TMA_LOADENS4_14ComposedLayoutINS4_7SwizzleILi3ELi4ELi3EEENS4_18smem_ptr_flag_bitsILi8EEENSS_INS5_IJNSA_ILi8EEESG_EEENS5_IJSG_SB_EEEEEEEvNS4_8identityESZ_S19_vS1A_EENS_8epilogue10collective6detail29Sm90TmaWarpSpecializedAdapterINS1D_15DefaultEpilogueISI_SJ_SJ_NS1C_6thread17LinearCombinationISI_Li1EffLNS1H_9ScaleType4KindE0ELNS_15FloatRoundStyleE2ESI_EENS1_15EpilogueDefaultEEEEEvvEEEEvNT_6ParamsE,"aw",@nobits
	.sectionflags	@""
	.align	16
	.zero		1024


//--------------------- .nv.shared.reserved.0     --------------------------
	.section	.nv.shared.reserved.0,"aw",@nobits
	.weak		__nv_reservedSMEM_offset_0_alias
	.size		__nv_reservedSMEM_offset_0_alias, 0, 0
	.other		__nv_reservedSMEM_offset_0_alias,@"STO_CUDA_RESERVED_SHARED STV_DEFAULT"
__nv_reservedSMEM_offset_0_alias:
	.zero		0


//--------------------- .nv.global                --------------------------
	.section	.nv.global,"aw",@nobits
.nv.global:
	.type		_ZN40_INTERNAL_44362c4f_4_k_cu_dc82c638_224584cute1_E,@object
	.size		_ZN40_INTERNAL_44362c4f_4_k_cu_dc82c638_224584cute1_E,(_ZN40_INTERNAL_44362c4f_4_k_cu_dc82c638_224584cuda3std3__45__cpo6cbeginE - _ZN40_INTERNAL_44362c4f_4_k_cu_dc82c638_224584cute1_E)
_ZN40_INTERNAL_44362c4f_4_k_cu_dc82c638_224584cute1_E:
	.zero		1
	.type		_ZN40_INTERNAL_44362c4f_4_k_cu_dc82c638_224584cuda3std3__45__cpo6cbeginE,@object
	.size		_ZN40_INTERNAL_44362c4f_4_k_cu_dc82c638_224584cuda3std3__45__cpo6cbeginE,(_ZN40_INTERNAL_44362c4f_4_k_cu_dc82c638_224584cuda3std3__48in_placeE - _ZN40_INTERNAL_44362c4f_4_k_cu_dc82c638_224584cuda3std3__45__cpo6cbeginE)
_ZN40_INTERNAL_44362c4f_4_k_cu_dc82c638_224584cuda3std3__45__cpo6cbeginE:
	.zero		1
	.type		_ZN40_INTERNAL_44362c4f_4_k_cu_dc82c638_224584cuda3std3__48in_placeE,@object
	.size		_ZN40_INTERNAL_44362c4f_4_k_cu_dc82c638_224584cuda3std3__48in_placeE,(_ZN40_INTERNAL_44362c4f_4_k_cu_dc82c638_224584cuda3std6ranges3__45__cpo9iter_moveE - _ZN40_INTERNAL_44362c4f_4_k_cu_dc82c638_224584cuda3std3__48in_placeE)
_ZN40_INTERNAL_44362c4f_4_k_cu_dc82c638_224584cuda3std3__48in_placeE:
	.zero		1
	.type		_ZN40_INTERNAL_44362c4f_4_k_cu_dc82c638_224584cuda3std6ranges3__45__cpo9iter_moveE,@object
	.size		_ZN40_INTERNAL_44362c4f_4_k_cu_dc82c638_224584cuda3std6ranges3__45__cpo9iter_moveE,(_ZN40_INTERNAL_44362c4f_4_k_cu_dc82c638_224584cuda3std3__45__cpo5beginE - _ZN40_INTERNAL_44362c4f_4_k_cu_dc82c638_224584cuda3std6ranges3__45__cpo9iter_moveE)
_ZN40_INTERNAL_44362c4f_4_k_cu_dc82c638_224584cuda3std6ranges3__45__cpo9iter_moveE:
	.zero		1
	.type		_ZN40_INTERNAL_44362c4f_4_k_cu_dc82c638_224584cuda3std3__45__cpo5beginE,@object
	.size		_ZN40_INTERNAL_44362c4f_4_k_cu_dc82c638_224584cuda3std3__45__cpo5beginE,(_ZN40_INTERNAL_44362c4f_4_k_cu_dc82c638_224584cuda3std3__442_GLOBAL__N__44362c4f_4_k_cu_dc82c638_224586ignoreE - _ZN40_INTERNAL_44362c4f_4_k_cu_dc82c638_224584cuda3std3__45__cpo5beginE)
_ZN40_INTERNAL_44362c4f_4_k_cu_dc82c638_224584cuda3std3__45__cpo5beginE:
	.zero		1
	.type		_ZN40_INTERNAL_44362c4f_4_k_cu_dc82c638_224584cuda3std3__442_GLOBAL__N__44362c4f_4_k_cu_dc82c638_224586ignoreE,@object
	.size		_ZN40_INTERNAL_44362c4f_4_k_cu_dc82c638_224584cuda3std3__442_GLOBAL__N__44362c4f_4_k_cu_dc82c638_224586ignoreE,(_ZN40_INTERNAL_44362c4f_4_k_cu_dc82c638_224584cute7productE - _ZN40_INTERNAL_44362c4f_4_k_cu_dc82c638_224584cuda3std3__442_GLOBAL__N__44362c4f_4_k_cu_dc82c638_224586ignoreE)
_ZN40_INTERNAL_44362c4f_4_k_cu_dc82c638_224584cuda3std3__442_GLOBAL__N__44362c4f_4_k_cu_dc82c638_224586ignoreE:
	.zero		1
	.type		_ZN40_INTERNAL_44362c4f_4_k_cu_dc82c638_224584cute7productE,@object
	.size		_ZN40_INTERNAL_44362c4f_4_k_cu_dc82c638_224584cute7productE,(_ZN40_INTERNAL_44362c4f_4_k_cu_dc82c638_224584cuda3std3__45__cpo3endE - _ZN40_INTERNAL_44362c4f_4_k_cu_dc82c638_224584cute7productE)
_ZN40_INTERNAL_44362c4f_4_k_cu_dc82c638_224584cute7productE:
	.zero		1
	.type		_ZN40_INTERNAL_44362c4f_4_k_cu_dc82c638_224584cuda3std3__45__cpo3endE,@object
	.size		_ZN40_INTERNAL_44362c4f_4_k_cu_dc82c638_224584cuda3std3__45__cpo3endE,(_ZN40_INTERNAL_44362c4f_4_k_cu_dc82c638_224584cuda3std3__419piecewise_constructE - _ZN40_INTERNAL_44362c4f_4_k_cu_dc82c638_224584cuda3std3__45__cpo3endE)
_ZN40_INTERNAL_44362c4f_4_k_cu_dc82c638_224584cuda3std3__45__cpo3endE:
	.zero		1
	.type		_ZN40_INTERNAL_44362c4f_4_k_cu_dc82c638_224584cuda3std3__419piecewise_constructE,@object
	.size		_ZN40_INTERNAL_44362c4f_4_k_cu_dc82c638_224584cuda3std3__419piecewise_constructE,(_ZN40_INTERNAL_44362c4f_4_k_cu_dc82c638_224584cuda3std3__45__cpo4cendE - _ZN40_INTERNAL_44362c4f_4_k_cu_dc82c638_224584cuda3std3__419piecewise_constructE)
_ZN40_INTERNAL_44362c4f_4_k_cu_dc82c638_224584cuda3std3__419piecewise_constructE:
	.zero		1
	.type		_ZN40_INTERNAL_44362c4f_4_k_cu_dc82c638_224584cuda3std3__45__cpo4cendE,@object
	.size		_ZN40_INTERNAL_44362c4f_4_k_cu_dc82c638_224584cuda3std3__45__cpo4cendE,(_ZN40_INTERNAL_44362c4f_4_k_cu_dc82c638_224584cuda3std6ranges3__45__cpo4swapE - _ZN40_INTERNAL_44362c4f_4_k_cu_dc82c638_224584cuda3std3__45__cpo4cendE)
_ZN40_INTERNAL_44362c4f_4_k_cu_dc82c638_224584cuda3std3__45__cpo4cendE:
	.zero		1
	.type		_ZN40_INTERNAL_44362c4f_4_k_cu_dc82c638_224584cuda3std6ranges3__45__cpo4swapE,@object
	.size		_ZN40_INTERNAL_44362c4f_4_k_cu_dc82c638_224584cuda3std6ranges3__45__cpo4swapE,(.L_7 - _ZN40_INTERNAL_44362c4f_4_k_cu_dc82c638_224584cuda3std6ranges3__45__cpo4swapE)
_ZN40_INTERNAL_44362c4f_4_k_cu_dc82c638_224584cuda3std6ranges3__45__cpo4swapE:
	.zero		1
.L_7:


//--------------------- .nv.constant0._ZN7cutlass13device_kernelINS_4gemm6kernel13GemmUniversalIN4cute5tupleIJiiiiEEENS1_10collective13CollectiveMmaINS1_37MainloopSm90TmaGmmaWarpSpecializedFP8ILi14ENS5_IJNS4_1CILi1EEESB_SB_EEENS1_32KernelTmaWarpSpecializedPingpongEEENS5_IJNSA_ILi64EEESF_NSA_ILi128EEEEEENS_12float_e5m2_tENS5_IJlSB_lEEESI_SJ_NS4_8TiledMMAINS4_8MMA_AtomIJNS4_4SM904GMMA30MMA_64x64x32_F32E5M2E5M2_SS_TNILNSN_7ScaleInE1ELSP_1EEEEEENS4_6LayoutISC_NS5_IJNSA_ILi0EEEST_ST_EEEEENS5_IJNS4_10UnderscoreESW_SW_EEEEENS4_13SM90_TMA_LOADENS4_14ComposedLayoutINS4_7SwizzleILi3ELi4ELi3EEENS4_18smem_ptr_flag_bitsILi8EEENSS_INS5_IJNSA_ILi8EEESG_EEENS5_IJSG_SB_EEEEEEEvNS4_8identityESZ_S19_vS1A_EENS_8epilogue10collective6detail29Sm90TmaWarpSpecializedAdapterINS1D_15DefaultEpilogueISI_SJ_SJ_NS1C_6thread17LinearCombinationISI_Li1EffLNS1H_9ScaleType4KindE0ELNS_15FloatRoundStyleE2ESI_EENS1_15EpilogueDefaultEEEEEvvEEEEvNT_6ParamsE --------------------------
	.section	.nv.constant0._ZN7cutlass13device_kernelINS_4gemm6kernel13GemmUniversalIN4cute5tupleIJiiiiEEENS1_10collective13CollectiveMmaINS1_37MainloopSm90TmaGmmaWarpSpecializedFP8ILi14ENS5_IJNS4_1CILi1EEESB_SB_EEENS1_32KernelTmaWarpSpecializedPingpongEEENS5_IJNSA_ILi64EEESF_NSA_ILi128EEEEEENS_12float_e5m2_tENS5_IJlSB_lEEESI_SJ_NS4_8TiledMMAINS4_8MMA_AtomIJNS4_4SM904GMMA30MMA_64x64x32_F32E5M2E5M2_SS_TNILNSN_7ScaleInE1ELSP_1EEEEEENS4_6LayoutISC_NS5_IJNSA_ILi0EEEST_ST_EEEEENS5_IJNS4_10UnderscoreESW_SW_EEEEENS4_13SM90_TMA_LOADENS4_14ComposedLayoutINS4_7SwizzleILi3ELi4ELi3EEENS4_18smem_ptr_flag_bitsILi8EEENSS_INS5_IJNSA_ILi8EEESG_EEENS5_IJSG_SB_EEEEEEEvNS4_8identityESZ_S19_vS1A_EENS_8epilogue10collective6detail29Sm90TmaWarpSpecializedAdapterINS1D_15DefaultEpilogueISI_SJ_SJ_NS1C_6thread17LinearCombinationISI_Li1EffLNS1H_9ScaleType4KindE0ELNS_15FloatRoundStyleE2ESI_EENS1_15EpilogueDefaultEEEEEvvEEEEvNT_6ParamsE,"a",@progbits
	.sectionflags	@""
	.align	4
.nv.constant0._ZN7cutlass13device_kernelINS_4gemm6kernel13GemmUniversalIN4cute5tupleIJiiiiEEENS1_10collective13CollectiveMmaINS1_37MainloopSm90TmaGmmaWarpSpecializedFP8ILi14ENS5_IJNS4_1CILi1EEESB_SB_EEENS1_32KernelTmaWarpSpecializedPingpongEEENS5_IJNSA_ILi64EEESF_NSA_ILi128EEEEEENS_12float_e5m2_tENS5_IJlSB_lEEESI_SJ_NS4_8TiledMMAINS4_8MMA_AtomIJNS4_4SM904GMMA30MMA_64x64x32_F32E5M2E5M2_SS_TNILNSN_7ScaleInE1ELSP_1EEEEEENS4_6LayoutISC_NS5_IJNSA_ILi0EEEST_ST_EEEEENS5_IJNS4_10UnderscoreESW_SW_EEEEENS4_13SM90_TMA_LOADENS4_14ComposedLayoutINS4_7SwizzleILi3ELi4ELi3EEENS4_18smem_ptr_flag_bitsILi8EEENSS_INS5_IJNSA_ILi8EEESG_EEENS5_IJSG_SB_EEEEEEEvNS4_8identityESZ_S19_vS1A_EENS_8epilogue10collective6detail29Sm90TmaWarpSpecializedAdapterINS1D_15DefaultEpilogueISI_SJ_SJ_NS1C_6thread17LinearCombinationISI_Li1EffLNS1H_9ScaleType4KindE0ELNS_15FloatRoundStyleE2ESI_EENS1_15EpilogueDefaultEEEEEvvEEEEvNT_6ParamsE:
	.zero		1664


//--------------------- SYMBOLS --------------------------

	.type		.nv.reservedSmem.offset0,@object
	.size		.nv.reservedSmem.offset0,0x4
